//
// Generated by NVIDIA NVVM Compiler
//
// Compiler Build ID: CL-36424714
// Cuda compilation tools, release 13.0, V13.0.88
// Based on NVVM 20.0.0
//

.version 9.0
.target sm_100
.address_size 64

	// .globl	_Z10zCalculatePKdS0_S0_S0_PdPKji
.global .align 4 .b8 precalc_xorwow_matrix[102400];
.global .align 4 .b8 precalc_xorwow_offset_matrix[102400];
.global .align 4 .b8 mrg32k3aM1[2304];
.global .align 4 .b8 mrg32k3aM2[2304];
.global .align 4 .b8 mrg32k3aM1SubSeq[2016];
.global .align 4 .b8 mrg32k3aM2SubSeq[2016];
.global .align 4 .b8 mrg32k3aM1Seq[2304];
.global .align 4 .b8 mrg32k3aM2Seq[2304];
.const .align 8 .b8 __cr_lgamma_table[72];
// _ZZ10zCalculatePKdS0_S0_S0_PdPKjiE8s_mean_z has been demoted
// _ZZ21reduction_sum_dividedPKdPdiidE6buffer has been demoted

.visible .entry _Z10zCalculatePKdS0_S0_S0_PdPKji(
	.param .u64 .ptr .align 1 _Z10zCalculatePKdS0_S0_S0_PdPKji_param_0,
	.param .u64 .ptr .align 1 _Z10zCalculatePKdS0_S0_S0_PdPKji_param_1,
	.param .u64 .ptr .align 1 _Z10zCalculatePKdS0_S0_S0_PdPKji_param_2,
	.param .u64 .ptr .align 1 _Z10zCalculatePKdS0_S0_S0_PdPKji_param_3,
	.param .u64 .ptr .align 1 _Z10zCalculatePKdS0_S0_S0_PdPKji_param_4,
	.param .u64 .ptr .align 1 _Z10zCalculatePKdS0_S0_S0_PdPKji_param_5,
	.param .u32 _Z10zCalculatePKdS0_S0_S0_PdPKji_param_6
)
{
	.reg .pred 	%p<7>;
	.reg .b32 	%r<52>;
	.reg .b32 	%f<3>;
	.reg .b64 	%rd<44>;
	.reg .b64 	%fd<145>;
	// demoted variable
	.shared .align 8 .b8 _ZZ10zCalculatePKdS0_S0_S0_PdPKjiE8s_mean_z[8192];
	ld.param.u64 	%rd20, [_Z10zCalculatePKdS0_S0_S0_PdPKji_param_0];
	ld.param.u64 	%rd17, [_Z10zCalculatePKdS0_S0_S0_PdPKji_param_1];
	ld.param.u64 	%rd18, [_Z10zCalculatePKdS0_S0_S0_PdPKji_param_2];
	ld.param.u64 	%rd21, [_Z10zCalculatePKdS0_S0_S0_PdPKji_param_3];
	ld.param.u64 	%rd19, [_Z10zCalculatePKdS0_S0_S0_PdPKji_param_4];
	ld.param.u64 	%rd22, [_Z10zCalculatePKdS0_S0_S0_PdPKji_param_5];
	ld.param.u32 	%r16, [_Z10zCalculatePKdS0_S0_S0_PdPKji_param_6];
	cvta.to.global.u64 	%rd23, %rd21;
	cvta.to.global.u64 	%rd1, %rd20;
	cvta.to.global.u64 	%rd24, %rd22;
	mov.u32 	%r17, %ntid.x;
	mov.u32 	%r18, %ctaid.x;
	mov.u32 	%r19, %tid.x;
	mad.lo.s32 	%r49, %r17, %r18, %r19;
	shl.b32 	%r20, %r16, 12;
	add.s32 	%r21, %r20, %r49;
	mul.wide.s32 	%rd25, %r21, 4;
	add.s64 	%rd26, %rd24, %rd25;
	ld.global.nc.u32 	%r2, [%rd26];
	add.s64 	%rd40, %rd23, 128;
	mov.b32 	%r46, 128;
	mov.u32 	%r22, _ZZ10zCalculatePKdS0_S0_S0_PdPKjiE8s_mean_z;
$L__BB0_1:
	ld.global.nc.f64 	%fd4, [%rd40+-128];
	add.s32 	%r23, %r22, %r46;
	st.shared.f64 	[%r23+-128], %fd4;
	ld.global.nc.f64 	%fd5, [%rd40+-120];
	st.shared.f64 	[%r23+-120], %fd5;
	ld.global.nc.f64 	%fd6, [%rd40+-112];
	st.shared.f64 	[%r23+-112], %fd6;
	ld.global.nc.f64 	%fd7, [%rd40+-104];
	st.shared.f64 	[%r23+-104], %fd7;
	ld.global.nc.f64 	%fd8, [%rd40+-96];
	st.shared.f64 	[%r23+-96], %fd8;
	ld.global.nc.f64 	%fd9, [%rd40+-88];
	st.shared.f64 	[%r23+-88], %fd9;
	ld.global.nc.f64 	%fd10, [%rd40+-80];
	st.shared.f64 	[%r23+-80], %fd10;
	ld.global.nc.f64 	%fd11, [%rd40+-72];
	st.shared.f64 	[%r23+-72], %fd11;
	ld.global.nc.f64 	%fd12, [%rd40+-64];
	st.shared.f64 	[%r23+-64], %fd12;
	ld.global.nc.f64 	%fd13, [%rd40+-56];
	st.shared.f64 	[%r23+-56], %fd13;
	ld.global.nc.f64 	%fd14, [%rd40+-48];
	st.shared.f64 	[%r23+-48], %fd14;
	ld.global.nc.f64 	%fd15, [%rd40+-40];
	st.shared.f64 	[%r23+-40], %fd15;
	ld.global.nc.f64 	%fd16, [%rd40+-32];
	st.shared.f64 	[%r23+-32], %fd16;
	ld.global.nc.f64 	%fd17, [%rd40+-24];
	st.shared.f64 	[%r23+-24], %fd17;
	ld.global.nc.f64 	%fd18, [%rd40+-16];
	st.shared.f64 	[%r23+-16], %fd18;
	ld.global.nc.f64 	%fd19, [%rd40+-8];
	st.shared.f64 	[%r23+-8], %fd19;
	ld.global.nc.f64 	%fd20, [%rd40];
	st.shared.f64 	[%r23], %fd20;
	ld.global.nc.f64 	%fd21, [%rd40+8];
	st.shared.f64 	[%r23+8], %fd21;
	ld.global.nc.f64 	%fd22, [%rd40+16];
	st.shared.f64 	[%r23+16], %fd22;
	ld.global.nc.f64 	%fd23, [%rd40+24];
	st.shared.f64 	[%r23+24], %fd23;
	ld.global.nc.f64 	%fd24, [%rd40+32];
	st.shared.f64 	[%r23+32], %fd24;
	ld.global.nc.f64 	%fd25, [%rd40+40];
	st.shared.f64 	[%r23+40], %fd25;
	ld.global.nc.f64 	%fd26, [%rd40+48];
	st.shared.f64 	[%r23+48], %fd26;
	ld.global.nc.f64 	%fd27, [%rd40+56];
	st.shared.f64 	[%r23+56], %fd27;
	ld.global.nc.f64 	%fd28, [%rd40+64];
	st.shared.f64 	[%r23+64], %fd28;
	ld.global.nc.f64 	%fd29, [%rd40+72];
	st.shared.f64 	[%r23+72], %fd29;
	ld.global.nc.f64 	%fd30, [%rd40+80];
	st.shared.f64 	[%r23+80], %fd30;
	ld.global.nc.f64 	%fd31, [%rd40+88];
	st.shared.f64 	[%r23+88], %fd31;
	ld.global.nc.f64 	%fd32, [%rd40+96];
	st.shared.f64 	[%r23+96], %fd32;
	ld.global.nc.f64 	%fd33, [%rd40+104];
	st.shared.f64 	[%r23+104], %fd33;
	ld.global.nc.f64 	%fd34, [%rd40+112];
	st.shared.f64 	[%r23+112], %fd34;
	ld.global.nc.f64 	%fd35, [%rd40+120];
	st.shared.f64 	[%r23+120], %fd35;
	add.s32 	%r46, %r46, 256;
	add.s64 	%rd40, %rd40, 256;
	setp.ne.s32 	%p1, %r46, 8320;
	@%p1 bra 	$L__BB0_1;
	cvt.u64.u32 	%rd27, %r2;
	and.b64  	%rd5, %rd27, 8191;
	and.b32  	%r26, %r2, 8191;
	mul.wide.u32 	%rd6, %r26, 8192;
	add.s64 	%rd28, %rd6, %rd1;
	add.s64 	%rd41, %rd28, 64;
	add.s32 	%r47, %r22, 64;
	mov.f64 	%fd144, 0d0000000000000000;
	mov.b32 	%r48, 0;
$L__BB0_3:
	ld.shared.f64 	%fd37, [%r47+-64];
	ld.global.nc.f64 	%fd38, [%rd41+-64];
	fma.rn.f64 	%fd39, %fd37, %fd38, %fd144;
	ld.shared.f64 	%fd40, [%r47+-56];
	ld.global.nc.f64 	%fd41, [%rd41+-56];
	fma.rn.f64 	%fd42, %fd40, %fd41, %fd39;
	ld.shared.f64 	%fd43, [%r47+-48];
	ld.global.nc.f64 	%fd44, [%rd41+-48];
	fma.rn.f64 	%fd45, %fd43, %fd44, %fd42;
	ld.shared.f64 	%fd46, [%r47+-40];
	ld.global.nc.f64 	%fd47, [%rd41+-40];
	fma.rn.f64 	%fd48, %fd46, %fd47, %fd45;
	ld.shared.f64 	%fd49, [%r47+-32];
	ld.global.nc.f64 	%fd50, [%rd41+-32];
	fma.rn.f64 	%fd51, %fd49, %fd50, %fd48;
	ld.shared.f64 	%fd52, [%r47+-24];
	ld.global.nc.f64 	%fd53, [%rd41+-24];
	fma.rn.f64 	%fd54, %fd52, %fd53, %fd51;
	ld.shared.f64 	%fd55, [%r47+-16];
	ld.global.nc.f64 	%fd56, [%rd41+-16];
	fma.rn.f64 	%fd57, %fd55, %fd56, %fd54;
	ld.shared.f64 	%fd58, [%r47+-8];
	ld.global.nc.f64 	%fd59, [%rd41+-8];
	fma.rn.f64 	%fd60, %fd58, %fd59, %fd57;
	ld.shared.f64 	%fd61, [%r47];
	ld.global.nc.f64 	%fd62, [%rd41];
	fma.rn.f64 	%fd63, %fd61, %fd62, %fd60;
	ld.shared.f64 	%fd64, [%r47+8];
	ld.global.nc.f64 	%fd65, [%rd41+8];
	fma.rn.f64 	%fd66, %fd64, %fd65, %fd63;
	ld.shared.f64 	%fd67, [%r47+16];
	ld.global.nc.f64 	%fd68, [%rd41+16];
	fma.rn.f64 	%fd69, %fd67, %fd68, %fd66;
	ld.shared.f64 	%fd70, [%r47+24];
	ld.global.nc.f64 	%fd71, [%rd41+24];
	fma.rn.f64 	%fd72, %fd70, %fd71, %fd69;
	ld.shared.f64 	%fd73, [%r47+32];
	ld.global.nc.f64 	%fd74, [%rd41+32];
	fma.rn.f64 	%fd75, %fd73, %fd74, %fd72;
	ld.shared.f64 	%fd76, [%r47+40];
	ld.global.nc.f64 	%fd77, [%rd41+40];
	fma.rn.f64 	%fd78, %fd76, %fd77, %fd75;
	ld.shared.f64 	%fd79, [%r47+48];
	ld.global.nc.f64 	%fd80, [%rd41+48];
	fma.rn.f64 	%fd81, %fd79, %fd80, %fd78;
	ld.shared.f64 	%fd82, [%r47+56];
	ld.global.nc.f64 	%fd83, [%rd41+56];
	fma.rn.f64 	%fd144, %fd82, %fd83, %fd81;
	add.s32 	%r48, %r48, 16;
	add.s32 	%r47, %r47, 128;
	add.s64 	%rd41, %rd41, 128;
	setp.ne.s32 	%p2, %r48, 1024;
	@%p2 bra 	$L__BB0_3;
	cvta.to.global.u64 	%rd29, %rd17;
	shl.b32 	%r30, %r2, 3;
	cvt.u64.u32 	%rd30, %r30;
	and.b64  	%rd31, %rd30, 65528;
	add.s64 	%rd32, %rd29, %rd31;
	ld.global.nc.f64 	%fd84, [%rd32];
	mul.f64 	%fd85, %fd144, %fd84;
	fma.rn.f64 	%fd86, %fd85, 0d3FF71547652B82FE, 0d4338000000000000;
	{
	.reg .b32 %temp; 
	mov.b64 	{%r31, %temp}, %fd86;
	}
	mov.f64 	%fd87, 0dC338000000000000;
	add.rn.f64 	%fd88, %fd86, %fd87;
	fma.rn.f64 	%fd89, %fd88, 0dBFE62E42FEFA39EF, %fd85;
	fma.rn.f64 	%fd90, %fd88, 0dBC7ABC9E3B39803F, %fd89;
	fma.rn.f64 	%fd91, %fd90, 0d3E5ADE1569CE2BDF, 0d3E928AF3FCA213EA;
	fma.rn.f64 	%fd92, %fd91, %fd90, 0d3EC71DEE62401315;
	fma.rn.f64 	%fd93, %fd92, %fd90, 0d3EFA01997C89EB71;
	fma.rn.f64 	%fd94, %fd93, %fd90, 0d3F2A01A014761F65;
	fma.rn.f64 	%fd95, %fd94, %fd90, 0d3F56C16C1852B7AF;
	fma.rn.f64 	%fd96, %fd95, %fd90, 0d3F81111111122322;
	fma.rn.f64 	%fd97, %fd96, %fd90, 0d3FA55555555502A1;
	fma.rn.f64 	%fd98, %fd97, %fd90, 0d3FC5555555555511;
	fma.rn.f64 	%fd99, %fd98, %fd90, 0d3FE000000000000B;
	fma.rn.f64 	%fd100, %fd99, %fd90, 0d3FF0000000000000;
	fma.rn.f64 	%fd101, %fd100, %fd90, 0d3FF0000000000000;
	{
	.reg .b32 %temp; 
	mov.b64 	{%r32, %temp}, %fd101;
	}
	{
	.reg .b32 %temp; 
	mov.b64 	{%temp, %r33}, %fd101;
	}
	shl.b32 	%r34, %r31, 20;
	add.s32 	%r35, %r34, %r33;
	mov.b64 	%fd102, {%r32, %r35};
	{
	.reg .b32 %temp; 
	mov.b64 	{%temp, %r36}, %fd85;
	}
	mov.b32 	%f1, %r36;
	abs.f32 	%f2, %f1;
	setp.lt.f32 	%p3, %f2, 0f4086232B;
	setp.lt.f64 	%p4, %fd85, 0d0000000000000000;
	add.f64 	%fd103, %fd85, 0d7FF0000000000000;
	selp.f64 	%fd104, 0d0000000000000000, %fd103, %p4;
	setp.geu.f32 	%p5, %f2, 0f40874800;
	shr.u32 	%r37, %r31, 31;
	add.s32 	%r38, %r31, %r37;
	shr.s32 	%r39, %r38, 1;
	shl.b32 	%r40, %r39, 20;
	add.s32 	%r41, %r33, %r40;
	mov.b64 	%fd105, {%r32, %r41};
	sub.s32 	%r42, %r31, %r39;
	shl.b32 	%r43, %r42, 20;
	add.s32 	%r44, %r43, 1072693248;
	mov.b32 	%r51, 0;
	mov.b64 	%fd106, {%r51, %r44};
	mul.f64 	%fd107, %fd106, %fd105;
	selp.f64 	%fd108, %fd104, %fd107, %p5;
	selp.f64 	%fd109, %fd102, %fd108, %p3;
	add.f64 	%fd110, %fd109, 0d3FF0000000000000;
	rcp.rn.f64 	%fd111, %fd110;
	mul.f64 	%fd3, %fd84, %fd111;
	shl.b64 	%rd33, %rd5, 3;
	cvta.to.global.u64 	%rd34, %rd18;
	add.s64 	%rd35, %rd33, %rd34;
	add.s64 	%rd43, %rd35, 131072;
	add.s64 	%rd42, %rd28, 16;
	cvta.to.global.u64 	%rd37, %rd19;
	add.s32 	%r50, %r22, 16;
	add.s64 	%rd12, %rd37, 65536;
$L__BB0_5:
	mul.wide.s32 	%rd38, %r49, 8;
	add.s64 	%rd39, %rd12, %rd38;
	ld.shared.f64 	%fd112, [%r50+-16];
	ld.global.nc.f64 	%fd113, [%rd43+-131072];
	sub.f64 	%fd114, %fd112, %fd113;
	ld.global.nc.f64 	%fd115, [%rd42+-16];
	mul.f64 	%fd116, %fd115, %fd3;
	sub.f64 	%fd117, %fd112, %fd116;
	mul.f64 	%fd118, %fd117, 0d3FE0000000000000;
	sub.f64 	%fd119, %fd114, %fd118;
	st.global.f64 	[%rd39+-65536], %fd119;
	ld.shared.f64 	%fd120, [%r50+-8];
	ld.global.nc.f64 	%fd121, [%rd43+-65536];
	sub.f64 	%fd122, %fd120, %fd121;
	ld.global.nc.f64 	%fd123, [%rd42+-8];
	mul.f64 	%fd124, %fd123, %fd3;
	sub.f64 	%fd125, %fd120, %fd124;
	mul.f64 	%fd126, %fd125, 0d3FE0000000000000;
	sub.f64 	%fd127, %fd122, %fd126;
	st.global.f64 	[%rd39+-32768], %fd127;
	ld.shared.f64 	%fd128, [%r50];
	ld.global.nc.f64 	%fd129, [%rd43];
	sub.f64 	%fd130, %fd128, %fd129;
	ld.global.nc.f64 	%fd131, [%rd42];
	mul.f64 	%fd132, %fd131, %fd3;
	sub.f64 	%fd133, %fd128, %fd132;
	mul.f64 	%fd134, %fd133, 0d3FE0000000000000;
	sub.f64 	%fd135, %fd130, %fd134;
	st.global.f64 	[%rd39], %fd135;
	ld.shared.f64 	%fd136, [%r50+8];
	ld.global.nc.f64 	%fd137, [%rd43+65536];
	sub.f64 	%fd138, %fd136, %fd137;
	ld.global.nc.f64 	%fd139, [%rd42+8];
	mul.f64 	%fd140, %fd139, %fd3;
	sub.f64 	%fd141, %fd136, %fd140;
	mul.f64 	%fd142, %fd141, 0d3FE0000000000000;
	sub.f64 	%fd143, %fd138, %fd142;
	st.global.f64 	[%rd39+32768], %fd143;
	add.s32 	%r51, %r51, 4;
	add.s32 	%r50, %r50, 32;
	add.s64 	%rd43, %rd43, 262144;
	add.s64 	%rd42, %rd42, 32;
	add.s32 	%r49, %r49, 16384;
	setp.ne.s32 	%p6, %r51, 1024;
	@%p6 bra 	$L__BB0_5;
	ret;

}
	// .globl	_Z7zUpdatePdS_Pji
.visible .entry _Z7zUpdatePdS_Pji(
	.param .u64 .ptr .align 1 _Z7zUpdatePdS_Pji_param_0,
	.param .u64 .ptr .align 1 _Z7zUpdatePdS_Pji_param_1,
	.param .u64 .ptr .align 1 _Z7zUpdatePdS_Pji_param_2,
	.param .u32 _Z7zUpdatePdS_Pji_param_3
)
{
	.reg .pred 	%p<3>;
	.reg .b32 	%r<18>;
	.reg .b64 	%rd<18>;
	.reg .b64 	%fd<4>;

	ld.param.u64 	%rd7, [_Z7zUpdatePdS_Pji_param_0];
	ld.param.u64 	%rd8, [_Z7zUpdatePdS_Pji_param_1];
	ld.param.u64 	%rd9, [_Z7zUpdatePdS_Pji_param_2];
	ld.param.u32 	%r6, [_Z7zUpdatePdS_Pji_param_3];
	cvta.to.global.u64 	%rd1, %rd7;
	cvta.to.global.u64 	%rd2, %rd8;
	cvta.to.global.u64 	%rd10, %rd9;
	mov.u32 	%r7, %ntid.x;
	mov.u32 	%r8, %ctaid.x;
	mov.u32 	%r9, %tid.x;
	mad.lo.s32 	%r1, %r7, %r8, %r9;
	shl.b32 	%r10, %r6, 12;
	add.s32 	%r11, %r10, %r1;
	mul.wide.s32 	%rd11, %r11, 4;
	add.s64 	%rd12, %rd10, %rd11;
	ld.global.nc.u32 	%r12, [%rd12];
	and.b32  	%r2, %r12, 8191;
	mov.b32 	%r17, 0;
$L__BB1_1:
	shl.b32 	%r13, %r17, 13;
	or.b32  	%r14, %r13, %r2;
	mul.wide.u32 	%rd13, %r14, 8;
	add.s64 	%rd3, %rd1, %rd13;
	shl.b32 	%r15, %r17, 12;
	add.s32 	%r16, %r15, %r1;
	mul.wide.s32 	%rd14, %r16, 8;
	add.s64 	%rd15, %rd2, %rd14;
	ld.global.nc.f64 	%fd1, [%rd15];
	ld.global.u64 	%rd17, [%rd3];
$L__BB1_2:
	mov.b64 	%fd2, %rd17;
	add.f64 	%fd3, %fd1, %fd2;
	mov.b64 	%rd16, %fd3;
	atom.relaxed.global.cas.b64 	%rd6, [%rd3], %rd17, %rd16;
	setp.ne.s64 	%p1, %rd17, %rd6;
	mov.u64 	%rd17, %rd6;
	@%p1 bra 	$L__BB1_2;
	add.s32 	%r17, %r17, 1;
	setp.ne.s32 	%p2, %r17, 1024;
	@%p2 bra 	$L__BB1_1;
	ret;

}
	// .globl	_Z21reduction_sum_dividedPKdPdiid
.visible .entry _Z21reduction_sum_dividedPKdPdiid(
	.param .u64 .ptr .align 1 _Z21reduction_sum_dividedPKdPdiid_param_0,
	.param .u64 .ptr .align 1 _Z21reduction_sum_dividedPKdPdiid_param_1,
	.param .u32 _Z21reduction_sum_dividedPKdPdiid_param_2,
	.param .u32 _Z21reduction_sum_dividedPKdPdiid_param_3,
	.param .f64 _Z21reduction_sum_dividedPKdPdiid_param_4
)
{
	.reg .pred 	%p<27>;
	.reg .b32 	%r<60>;
	.reg .b64 	%rd<14>;
	.reg .b64 	%fd<27>;
	// demoted variable
	.shared .align 8 .b8 _ZZ21reduction_sum_dividedPKdPdiidE6buffer[256];
	ld.param.u64 	%rd7, [_Z21reduction_sum_dividedPKdPdiid_param_0];
	ld.param.u64 	%rd8, [_Z21reduction_sum_dividedPKdPdiid_param_1];
	ld.param.u32 	%r10, [_Z21reduction_sum_dividedPKdPdiid_param_2];
	ld.param.u32 	%r11, [_Z21reduction_sum_dividedPKdPdiid_param_3];
	ld.param.f64 	%fd3, [_Z21reduction_sum_dividedPKdPdiid_param_4];
	bar.sync 	0;
	mov.u32 	%r1, %ctaid.x;
	mov.u32 	%r2, %tid.x;
	setp.lt.s32 	%p1, %r10, 1;
	@%p1 bra 	$L__BB2_9;
	and.b32  	%r3, %r2, 31;
	shr.u32 	%r13, %r2, 2;
	mov.u32 	%r14, _ZZ21reduction_sum_dividedPKdPdiidE6buffer;
	add.s32 	%r4, %r14, %r13;
	shl.b32 	%r15, %r2, 3;
	add.s32 	%r5, %r14, %r15;
	mov.u32 	%r16, %ntid.x;
	mad.lo.s32 	%r6, %r1, %r16, %r2;
	cvta.to.global.u64 	%rd1, %rd7;
	cvta.to.global.u64 	%rd2, %rd8;
	mov.b32 	%r59, 0;
$L__BB2_2:
	setp.ne.s32 	%p2, %r3, 0;
	add.s32 	%r37, %r59, %r1;
	rem.u32 	%r8, %r37, %r10;
	mad.lo.s32 	%r38, %r8, %r11, %r6;
	mul.wide.s32 	%rd9, %r38, 8;
	add.s64 	%rd10, %rd1, %rd9;
	ld.global.nc.f64 	%fd4, [%rd10];
	// begin inline asm
	mov.b64 {%r17,%r18}, %fd4;
	// end inline asm
	shfl.sync.bfly.b32	%r20|%p3, %r18, 16, 31, -1;
	shfl.sync.bfly.b32	%r19|%p4, %r17, 16, 31, -1;
	// begin inline asm
	mov.b64 %fd5, {%r19,%r20};
	// end inline asm
	add.f64 	%fd6, %fd4, %fd5;
	// begin inline asm
	mov.b64 {%r21,%r22}, %fd6;
	// end inline asm
	shfl.sync.bfly.b32	%r24|%p5, %r22, 8, 31, -1;
	shfl.sync.bfly.b32	%r23|%p6, %r21, 8, 31, -1;
	// begin inline asm
	mov.b64 %fd7, {%r23,%r24};
	// end inline asm
	add.f64 	%fd8, %fd6, %fd7;
	// begin inline asm
	mov.b64 {%r25,%r26}, %fd8;
	// end inline asm
	shfl.sync.bfly.b32	%r28|%p7, %r26, 4, 31, -1;
	shfl.sync.bfly.b32	%r27|%p8, %r25, 4, 31, -1;
	// begin inline asm
	mov.b64 %fd9, {%r27,%r28};
	// end inline asm
	add.f64 	%fd10, %fd8, %fd9;
	// begin inline asm
	mov.b64 {%r29,%r30}, %fd10;
	// end inline asm
	shfl.sync.bfly.b32	%r32|%p9, %r30, 2, 31, -1;
	shfl.sync.bfly.b32	%r31|%p10, %r29, 2, 31, -1;
	// begin inline asm
	mov.b64 %fd11, {%r31,%r32};
	// end inline asm
	add.f64 	%fd12, %fd10, %fd11;
	// begin inline asm
	mov.b64 {%r33,%r34}, %fd12;
	// end inline asm
	shfl.sync.bfly.b32	%r36|%p11, %r34, 1, 31, -1;
	shfl.sync.bfly.b32	%r35|%p12, %r33, 1, 31, -1;
	// begin inline asm
	mov.b64 %fd13, {%r35,%r36};
	// end inline asm
	add.f64 	%fd1, %fd12, %fd13;
	@%p2 bra 	$L__BB2_4;
	div.rn.f64 	%fd14, %fd1, %fd3;
	st.shared.f64 	[%r4], %fd14;
$L__BB2_4:
	setp.gt.u32 	%p13, %r2, 31;
	bar.sync 	0;
	@%p13 bra 	$L__BB2_8;
	setp.ne.s32 	%p14, %r2, 0;
	ld.shared.f64 	%fd15, [%r5];
	// begin inline asm
	mov.b64 {%r39,%r40}, %fd15;
	// end inline asm
	shfl.sync.bfly.b32	%r42|%p15, %r40, 16, 31, -1;
	shfl.sync.bfly.b32	%r41|%p16, %r39, 16, 31, -1;
	// begin inline asm
	mov.b64 %fd16, {%r41,%r42};
	// end inline asm
	add.f64 	%fd17, %fd15, %fd16;
	// begin inline asm
	mov.b64 {%r43,%r44}, %fd17;
	// end inline asm
	shfl.sync.bfly.b32	%r46|%p17, %r44, 8, 31, -1;
	shfl.sync.bfly.b32	%r45|%p18, %r43, 8, 31, -1;
	// begin inline asm
	mov.b64 %fd18, {%r45,%r46};
	// end inline asm
	add.f64 	%fd19, %fd17, %fd18;
	// begin inline asm
	mov.b64 {%r47,%r48}, %fd19;
	// end inline asm
	shfl.sync.bfly.b32	%r50|%p19, %r48, 4, 31, -1;
	shfl.sync.bfly.b32	%r49|%p20, %r47, 4, 31, -1;
	// begin inline asm
	mov.b64 %fd20, {%r49,%r50};
	// end inline asm
	add.f64 	%fd21, %fd19, %fd20;
	// begin inline asm
	mov.b64 {%r51,%r52}, %fd21;
	// end inline asm
	shfl.sync.bfly.b32	%r54|%p21, %r52, 2, 31, -1;
	shfl.sync.bfly.b32	%r53|%p22, %r51, 2, 31, -1;
	// begin inline asm
	mov.b64 %fd22, {%r53,%r54};
	// end inline asm
	add.f64 	%fd23, %fd21, %fd22;
	// begin inline asm
	mov.b64 {%r55,%r56}, %fd23;
	// end inline asm
	shfl.sync.bfly.b32	%r58|%p23, %r56, 1, 31, -1;
	shfl.sync.bfly.b32	%r57|%p24, %r55, 1, 31, -1;
	// begin inline asm
	mov.b64 %fd24, {%r57,%r58};
	// end inline asm
	add.f64 	%fd2, %fd23, %fd24;
	@%p14 bra 	$L__BB2_8;
	mul.wide.u32 	%rd11, %r8, 8;
	add.s64 	%rd3, %rd2, %rd11;
	ld.global.u64 	%rd13, [%rd3];
$L__BB2_7:
	mov.b64 	%fd25, %rd13;
	add.f64 	%fd26, %fd2, %fd25;
	mov.b64 	%rd12, %fd26;
	atom.relaxed.global.cas.b64 	%rd6, [%rd3], %rd13, %rd12;
	setp.ne.s64 	%p25, %rd13, %rd6;
	mov.u64 	%rd13, %rd6;
	@%p25 bra 	$L__BB2_7;
$L__BB2_8:
	add.s32 	%r59, %r59, 1;
	setp.ne.s32 	%p26, %r59, %r10;
	@%p26 bra 	$L__BB2_2;
$L__BB2_9:
	ret;

}
	// .globl	_Z20parallel_sum_dividedPKdPdid
.visible .entry _Z20parallel_sum_dividedPKdPdid(
	.param .u64 .ptr .align 1 _Z20parallel_sum_dividedPKdPdid_param_0,
	.param .u64 .ptr .align 1 _Z20parallel_sum_dividedPKdPdid_param_1,
	.param .u32 _Z20parallel_sum_dividedPKdPdid_param_2,
	.param .f64 _Z20parallel_sum_dividedPKdPdid_param_3
)
{
	.reg .pred 	%p<10>;
	.reg .b32 	%r<37>;
	.reg .b64 	%rd<16>;
	.reg .b64 	%fd<85>;

	ld.param.u64 	%rd4, [_Z20parallel_sum_dividedPKdPdid_param_0];
	ld.param.u64 	%rd3, [_Z20parallel_sum_dividedPKdPdid_param_1];
	ld.param.u32 	%r23, [_Z20parallel_sum_dividedPKdPdid_param_2];
	ld.param.f64 	%fd14, [_Z20parallel_sum_dividedPKdPdid_param_3];
	cvta.to.global.u64 	%rd1, %rd4;
	mov.u32 	%r24, %ctaid.x;
	mov.u32 	%r25, %ntid.x;
	mov.u32 	%r26, %tid.x;
	mad.lo.s32 	%r1, %r24, %r25, %r26;
	setp.lt.s32 	%p1, %r23, 1;
	mov.f64 	%fd84, 0d0000000000000000;
	@%p1 bra 	$L__BB3_13;
	mul.lo.s32 	%r2, %r23, %r1;
	and.b32  	%r3, %r23, 15;
	setp.lt.u32 	%p2, %r23, 16;
	mov.f64 	%fd84, 0d0000000000000000;
	mov.b32 	%r33, 0;
	@%p2 bra 	$L__BB3_4;
	and.b32  	%r33, %r23, 2147483632;
	neg.s32 	%r31, %r33;
	add.s64 	%rd2, %rd1, 64;
	mov.f64 	%fd84, 0d0000000000000000;
	mov.u32 	%r30, %r2;
$L__BB3_3:
	.pragma "nounroll";
	mul.wide.s32 	%rd5, %r30, 8;
	add.s64 	%rd6, %rd2, %rd5;
	ld.global.nc.f64 	%fd19, [%rd6+-64];
	add.f64 	%fd20, %fd84, %fd19;
	ld.global.nc.f64 	%fd21, [%rd6+-56];
	add.f64 	%fd22, %fd20, %fd21;
	ld.global.nc.f64 	%fd23, [%rd6+-48];
	add.f64 	%fd24, %fd22, %fd23;
	ld.global.nc.f64 	%fd25, [%rd6+-40];
	add.f64 	%fd26, %fd24, %fd25;
	ld.global.nc.f64 	%fd27, [%rd6+-32];
	add.f64 	%fd28, %fd26, %fd27;
	ld.global.nc.f64 	%fd29, [%rd6+-24];
	add.f64 	%fd30, %fd28, %fd29;
	ld.global.nc.f64 	%fd31, [%rd6+-16];
	add.f64 	%fd32, %fd30, %fd31;
	ld.global.nc.f64 	%fd33, [%rd6+-8];
	add.f64 	%fd34, %fd32, %fd33;
	ld.global.nc.f64 	%fd35, [%rd6];
	add.f64 	%fd36, %fd34, %fd35;
	ld.global.nc.f64 	%fd37, [%rd6+8];
	add.f64 	%fd38, %fd36, %fd37;
	ld.global.nc.f64 	%fd39, [%rd6+16];
	add.f64 	%fd40, %fd38, %fd39;
	ld.global.nc.f64 	%fd41, [%rd6+24];
	add.f64 	%fd42, %fd40, %fd41;
	ld.global.nc.f64 	%fd43, [%rd6+32];
	add.f64 	%fd44, %fd42, %fd43;
	ld.global.nc.f64 	%fd45, [%rd6+40];
	add.f64 	%fd46, %fd44, %fd45;
	ld.global.nc.f64 	%fd47, [%rd6+48];
	add.f64 	%fd48, %fd46, %fd47;
	ld.global.nc.f64 	%fd49, [%rd6+56];
	add.f64 	%fd84, %fd48, %fd49;
	add.s32 	%r31, %r31, 16;
	add.s32 	%r30, %r30, 16;
	setp.ne.s32 	%p3, %r31, 0;
	@%p3 bra 	$L__BB3_3;
$L__BB3_4:
	setp.eq.s32 	%p4, %r3, 0;
	@%p4 bra 	$L__BB3_13;
	and.b32  	%r11, %r23, 7;
	setp.lt.u32 	%p5, %r3, 8;
	@%p5 bra 	$L__BB3_7;
	add.s32 	%r28, %r33, %r2;
	mul.wide.s32 	%rd7, %r28, 8;
	add.s64 	%rd8, %rd1, %rd7;
	ld.global.nc.f64 	%fd51, [%rd8];
	add.f64 	%fd52, %fd84, %fd51;
	ld.global.nc.f64 	%fd53, [%rd8+8];
	add.f64 	%fd54, %fd52, %fd53;
	ld.global.nc.f64 	%fd55, [%rd8+16];
	add.f64 	%fd56, %fd54, %fd55;
	ld.global.nc.f64 	%fd57, [%rd8+24];
	add.f64 	%fd58, %fd56, %fd57;
	ld.global.nc.f64 	%fd59, [%rd8+32];
	add.f64 	%fd60, %fd58, %fd59;
	ld.global.nc.f64 	%fd61, [%rd8+40];
	add.f64 	%fd62, %fd60, %fd61;
	ld.global.nc.f64 	%fd63, [%rd8+48];
	add.f64 	%fd64, %fd62, %fd63;
	ld.global.nc.f64 	%fd65, [%rd8+56];
	add.f64 	%fd84, %fd64, %fd65;
	add.s32 	%r33, %r33, 8;
$L__BB3_7:
	setp.eq.s32 	%p6, %r11, 0;
	@%p6 bra 	$L__BB3_13;
	and.b32  	%r14, %r23, 3;
	setp.lt.u32 	%p7, %r11, 4;
	@%p7 bra 	$L__BB3_10;
	add.s32 	%r29, %r33, %r2;
	mul.wide.s32 	%rd9, %r29, 8;
	add.s64 	%rd10, %rd1, %rd9;
	ld.global.nc.f64 	%fd67, [%rd10];
	add.f64 	%fd68, %fd84, %fd67;
	ld.global.nc.f64 	%fd69, [%rd10+8];
	add.f64 	%fd70, %fd68, %fd69;
	ld.global.nc.f64 	%fd71, [%rd10+16];
	add.f64 	%fd72, %fd70, %fd71;
	ld.global.nc.f64 	%fd73, [%rd10+24];
	add.f64 	%fd84, %fd72, %fd73;
	add.s32 	%r33, %r33, 4;
$L__BB3_10:
	setp.eq.s32 	%p8, %r14, 0;
	@%p8 bra 	$L__BB3_13;
	add.s32 	%r36, %r33, %r2;
	neg.s32 	%r35, %r14;
$L__BB3_12:
	.pragma "nounroll";
	mul.wide.s32 	%rd11, %r36, 8;
	add.s64 	%rd12, %rd1, %rd11;
	ld.global.nc.f64 	%fd74, [%rd12];
	add.f64 	%fd84, %fd84, %fd74;
	add.s32 	%r36, %r36, 1;
	add.s32 	%r35, %r35, 1;
	setp.ne.s32 	%p9, %r35, 0;
	@%p9 bra 	$L__BB3_12;
$L__BB3_13:
	cvta.to.global.u64 	%rd13, %rd3;
	div.rn.f64 	%fd75, %fd84, %fd14;
	mul.wide.s32 	%rd14, %r1, 8;
	add.s64 	%rd15, %rd13, %rd14;
	st.global.f64 	[%rd15], %fd75;
	ret;

}


// ===== COMPILED SASS (sm_100) =====

	.target	sm_100

	.elftype	@"ET_EXEC"


//--------------------- .note.nv.tkinfo           --------------------------
	.section	.note.nv.tkinfo,"",@"SHT_NOTE"
	.sectionflags	@"SHF_NOTE_NV_TKINFO"
	.tkinfo
        /*0018*/ 	.word	0x00000002
        /*0030*/ 	.string	""
        /*0030*/ 	.string	"ptxas"
        /*0030*/ 	.string	"Cuda compilation tools, release 13.0, V13.0.88"
        /*0030*/ 	.string	"Build cuda_13.0.r13.0/compiler.36424714_0"
        /*0030*/ 	.string	"-arch sm_100 -m 64 "



//--------------------- .note.nv.cuinfo           --------------------------
	.section	.note.nv.cuinfo,"",@"SHT_NOTE"
	.sectionflags	@"SHF_NOTE_NV_CUINFO"
        /*0018*/ 	.short	0x0002
        /*001a*/ 	.short	0x0064
        /*001c*/ 	.short	0x0082
	.zero		2


//--------------------- .nv.info                  --------------------------
	.section	.nv.info,"",@"SHT_CUDA_INFO"
	.align	4


	//----- nvinfo : EIATTR_REGCOUNT
	.align		4
        /*0000*/ 	.byte	0x04, 0x2f
        /*0002*/ 	.short	(.L_10 - .L_9)
	.align		4
.L_9:
        /*0004*/ 	.word	index@(_Z10zCalculatePKdS0_S0_S0_PdPKji)
        /*0008*/ 	.word	0x00000022


	//----- nvinfo : EIATTR_FRAME_SIZE
	.align		4
.L_10:
        /*000c*/ 	.byte	0x04, 0x11
        /*000e*/ 	.short	(.L_12 - .L_11)
	.align		4
.L_11:
        /*0010*/ 	.word	index@($__internal_2_$__cuda_sm20_dblrcp_rn_slowpath_v3)
        /*0014*/ 	.word	0x00000000


	//----- nvinfo : EIATTR_FRAME_SIZE
	.align		4
.L_12:
        /*0018*/ 	.byte	0x04, 0x11
        /*001a*/ 	.short	(.L_14 - .L_13)
	.align		4
.L_13:
        /*001c*/ 	.word	index@(_Z10zCalculatePKdS0_S0_S0_PdPKji)
        /*0020*/ 	.word	0x00000000


	//----- nvinfo : EIATTR_REGCOUNT
	.align		4
.L_14:
        /*0024*/ 	.byte	0x04, 0x2f
        /*0026*/ 	.short	(.L_16 - .L_15)
	.align		4
.L_15:
        /*0028*/ 	.word	index@(_Z7zUpdatePdS_Pji)
        /*002c*/ 	.word	0x0000000e


	//----- nvinfo : EIATTR_FRAME_SIZE
	.align		4
.L_16:
        /*0030*/ 	.byte	0x04, 0x11
        /*0032*/ 	.short	(.L_18 - .L_17)
	.align		4
.L_17:
        /*0034*/ 	.word	index@(_Z7zUpdatePdS_Pji)
        /*0038*/ 	.word	0x00000000


	//----- nvinfo : EIATTR_REGCOUNT
	.align		4
.L_18:
        /*003c*/ 	.byte	0x04, 0x2f
        /*003e*/ 	.short	(.L_20 - .L_19)
	.align		4
.L_19:
        /*0040*/ 	.word	index@(_Z21reduction_sum_dividedPKdPdiid)
        /*0044*/ 	.word	0x0000001e


	//----- nvinfo : EIATTR_FRAME_SIZE
	.align		4
.L_20:
        /*0048*/ 	.byte	0x04, 0x11
        /*004a*/ 	.short	(.L_22 - .L_21)
	.align		4
.L_21:
        /*004c*/ 	.word	index@($__internal_1_$__cuda_sm20_div_rn_f64_full)
        /*0050*/ 	.word	0x00000000


	//----- nvinfo : EIATTR_FRAME_SIZE
	.align		4
.L_22:
        /*0054*/ 	.byte	0x04, 0x11
        /*0056*/ 	.short	(.L_24 - .L_23)
	.align		4
.L_23:
        /*0058*/ 	.word	index@(_Z21reduction_sum_dividedPKdPdiid)
        /*005c*/ 	.word	0x00000000


	//----- nvinfo : EIATTR_REGCOUNT
	.align		4
.L_24:
        /*0060*/ 	.byte	0x04, 0x2f
        /*0062*/ 	.short	(.L_26 - .L_25)
	.align		4
.L_25:
        /*0064*/ 	.word	index@(_Z20parallel_sum_dividedPKdPdid)
        /*0068*/ 	.word	0x0000001e


	//----- nvinfo : EIATTR_FRAME_SIZE
	.align		4
.L_26:
        /*006c*/ 	.byte	0x04, 0x11
        /*006e*/ 	.short	(.L_28 - .L_27)
	.align		4
.L_27:
        /*0070*/ 	.word	index@($__internal_0_$__cuda_sm20_div_rn_f64_full)
        /*0074*/ 	.word	0x00000000


	//----- nvinfo : EIATTR_FRAME_SIZE
	.align		4
.L_28:
        /*0078*/ 	.byte	0x04, 0x11
        /*007a*/ 	.short	(.L_30 - .L_29)
	.align		4
.L_29:
        /*007c*/ 	.word	index@(_Z20parallel_sum_dividedPKdPdid)
        /*0080*/ 	.word	0x00000000


	//----- nvinfo : EIATTR_MIN_STACK_SIZE
	.align		4
.L_30:
        /*0084*/ 	.byte	0x04, 0x12
        /*0086*/ 	.short	(.L_32 - .L_31)
	.align		4
.L_31:
        /*0088*/ 	.word	index@(_Z20parallel_sum_dividedPKdPdid)
        /*008c*/ 	.word	0x00000000


	//----- nvinfo : EIATTR_MIN_STACK_SIZE
	.align		4
.L_32:
        /*0090*/ 	.byte	0x04, 0x12
        /*0092*/ 	.short	(.L_34 - .L_33)
	.align		4
.L_33:
        /*0094*/ 	.word	index@(_Z21reduction_sum_dividedPKdPdiid)
        /*0098*/ 	.word	0x00000000


	//----- nvinfo : EIATTR_MIN_STACK_SIZE
	.align		4
.L_34:
        /*009c*/ 	.byte	0x04, 0x12
        /*009e*/ 	.short	(.L_36 - .L_35)
	.align		4
.L_35:
        /*00a0*/ 	.word	index@(_Z7zUpdatePdS_Pji)
        /*00a4*/ 	.word	0x00000000


	//----- nvinfo : EIATTR_MIN_STACK_SIZE
	.align		4
.L_36:
        /*00a8*/ 	.byte	0x04, 0x12
        /*00aa*/ 	.short	(.L_38 - .L_37)
	.align		4
.L_37:
        /*00ac*/ 	.word	index@(_Z10zCalculatePKdS0_S0_S0_PdPKji)
        /*00b0*/ 	.word	0x00000000
.L_38:


//--------------------- .nv.compat                --------------------------
	.section	.nv.compat,"",@"SHT_CUDA_COMPAT_INFO"
	.align	4
        /*0000*/ 	.byte	0x02, 0x09, 0x00, 0x00, 0x02, 0x02, 0x01, 0x00, 0x02, 0x05, 0x05, 0x00, 0x03, 0x07, 0x01, 0x01
        /*0010*/ 	.byte	0x02, 0x03, 0x00, 0x00, 0x02, 0x06, 0x01, 0x00, 0x04, 0x0b, 0x08, 0x00, 0x01, 0x00, 0x00, 0x00
        /*0020*/ 	.byte	0x00, 0x00, 0x00, 0x00


//--------------------- .nv.info._Z20parallel_sum_dividedPKdPdid --------------------------
	.section	.nv.info._Z20parallel_sum_dividedPKdPdid,"",@"SHT_CUDA_INFO"
	.sectionflags	@""
	.align	4


	//----- nvinfo : EIATTR_CUDA_API_VERSION
	.align		4
        /*0000*/ 	.byte	0x04, 0x37
        /*0002*/ 	.short	(.L_40 - .L_39)
.L_39:
        /*0004*/ 	.word	0x00000082


	//----- nvinfo : EIATTR_KPARAM_INFO
	.align		4
.L_40:
        /*0008*/ 	.byte	0x04, 0x17
        /*000a*/ 	.short	(.L_42 - .L_41)
.L_41:
        /*000c*/ 	.word	0x00000000
        /*0010*/ 	.short	0x0003
        /*0012*/ 	.short	0x0018
        /*0014*/ 	.byte	0x00, 0xf0, 0x21, 0x00


	//----- nvinfo : EIATTR_KPARAM_INFO
	.align		4
.L_42:
        /*0018*/ 	.byte	0x04, 0x17
        /*001a*/ 	.short	(.L_44 - .L_43)
.L_43:
        /*001c*/ 	.word	0x00000000
        /*0020*/ 	.short	0x0002
        /*0022*/ 	.short	0x0010
        /*0024*/ 	.byte	0x00, 0xf0, 0x11, 0x00


	//----- nvinfo : EIATTR_KPARAM_INFO
	.align		4
.L_44:
        /*0028*/ 	.byte	0x04, 0x17
        /*002a*/ 	.short	(.L_46 - .L_45)
.L_45:
        /*002c*/ 	.word	0x00000000
        /*0030*/ 	.short	0x0001
        /*0032*/ 	.short	0x0008
        /*0034*/ 	.byte	0x00, 0xf5, 0x21, 0x00


	//----- nvinfo : EIATTR_KPARAM_INFO
	.align		4
.L_46:
        /*0038*/ 	.byte	0x04, 0x17
        /*003a*/ 	.short	(.L_48 - .L_47)
.L_47:
        /*003c*/ 	.word	0x00000000
        /*0040*/ 	.short	0x0000
        /*0042*/ 	.short	0x0000
        /*0044*/ 	.byte	0x00, 0xf5, 0x21, 0x00


	//----- nvinfo : EIATTR_SPARSE_MMA_MASK
	.align		4
.L_48:
        /*0048*/ 	.byte	0x03, 0x50
        /*004a*/ 	.short	0x0000


	//----- nvinfo : EIATTR_MAXREG_COUNT
	.align		4
        /*004c*/ 	.byte	0x03, 0x1b
        /*004e*/ 	.short	0x00ff


	//----- nvinfo : EIATTR_MERCURY_ISA_VERSION
	.align		4
        /*0050*/ 	.byte	0x03, 0x5f
        /*0052*/ 	.short	0x0101


	//----- nvinfo : EIATTR_VRC_CTA_INIT_COUNT
	.align		4
        /*0054*/ 	.byte	0x02, 0x4a
	.zero		1
	.zero		1


	//----- nvinfo : EIATTR_EXIT_INSTR_OFFSETS
	.align		4
        /*0058*/ 	.byte	0x04, 0x1c
        /*005a*/ 	.short	(.L_50 - .L_49)


	//   ....[0]....
.L_49:
        /*005c*/ 	.word	0x000008d0


	//----- nvinfo : EIATTR_CRS_STACK_SIZE
	.align		4
.L_50:
        /*0060*/ 	.byte	0x04, 0x1e
        /*0062*/ 	.short	(.L_52 - .L_51)
.L_51:
        /*0064*/ 	.word	0x00000000


	//----- nvinfo : EIATTR_CBANK_PARAM_SIZE
	.align		4
.L_52:
        /*0068*/ 	.byte	0x03, 0x19
        /*006a*/ 	.short	0x0020


	//----- nvinfo : EIATTR_PARAM_CBANK
	.align		4
        /*006c*/ 	.byte	0x04, 0x0a
        /*006e*/ 	.short	(.L_54 - .L_53)
	.align		4
.L_53:
        /*0070*/ 	.word	index@(.nv.constant0._Z20parallel_sum_dividedPKdPdid)
        /*0074*/ 	.short	0x0380
        /*0076*/ 	.short	0x0020


	//----- nvinfo : EIATTR_SW_WAR
	.align		4
.L_54:
        /*0078*/ 	.byte	0x04, 0x36
        /*007a*/ 	.short	(.L_56 - .L_55)
.L_55:
        /*007c*/ 	.word	0x00000008
.L_56:


//--------------------- .nv.info._Z21reduction_sum_dividedPKdPdiid --------------------------
	.section	.nv.info._Z21reduction_sum_dividedPKdPdiid,"",@"SHT_CUDA_INFO"
	.sectionflags	@""
	.align	4


	//----- nvinfo : EIATTR_CUDA_API_VERSION
	.align		4
        /*0000*/ 	.byte	0x04, 0x37
        /*0002*/ 	.short	(.L_58 - .L_57)
.L_57:
        /*0004*/ 	.word	0x00000082


	//----- nvinfo : EIATTR_KPARAM_INFO
	.align		4
.L_58:
        /*0008*/ 	.byte	0x04, 0x17
        /*000a*/ 	.short	(.L_60 - .L_59)
.L_59:
        /*000c*/ 	.word	0x00000000
        /*0010*/ 	.short	0x0004
        /*0012*/ 	.short	0x0018
        /*0014*/ 	.byte	0x00, 0xf0, 0x21, 0x00


	//----- nvinfo : EIATTR_KPARAM_INFO
	.align		4
.L_60:
        /*0018*/ 	.byte	0x04, 0x17
        /*001a*/ 	.short	(.L_62 - .L_61)
.L_61:
        /*001c*/ 	.word	0x00000000
        /*0020*/ 	.short	0x0003
        /*0022*/ 	.short	0x0014
        /*0024*/ 	.byte	0x00, 0xf0, 0x11, 0x00


	//----- nvinfo : EIATTR_KPARAM_INFO
	.align		4
.L_62:
        /*0028*/ 	.byte	0x04, 0x17
        /*002a*/ 	.short	(.L_64 - .L_63)
.L_63:
        /*002c*/ 	.word	0x00000000
        /*0030*/ 	.short	0x0002
        /*0032*/ 	.short	0x0010
        /*0034*/ 	.byte	0x00, 0xf0, 0x11, 0x00


	//----- nvinfo : EIATTR_KPARAM_INFO
	.align		4
.L_64:
        /*0038*/ 	.byte	0x04, 0x17
        /*003a*/ 	.short	(.L_66 - .L_65)
.L_65:
        /*003c*/ 	.word	0x00000000
        /*0040*/ 	.short	0x0001
        /*0042*/ 	.short	0x0008
        /*0044*/ 	.byte	0x00, 0xf5, 0x21, 0x00


	//----- nvinfo : EIATTR_KPARAM_INFO
	.align		4
.L_66:
        /*0048*/ 	.byte	0x04, 0x17
        /*004a*/ 	.short	(.L_68 - .L_67)
.L_67:
        /*004c*/ 	.word	0x00000000
        /*0050*/ 	.short	0x0000
        /*0052*/ 	.short	0x0000
        /*0054*/ 	.byte	0x00, 0xf5, 0x21, 0x00


	//----- nvinfo : EIATTR_SPARSE_MMA_MASK
	.align		4
.L_68:
        /*0058*/ 	.byte	0x03, 0x50
        /*005a*/ 	.short	0x0000


	//----- nvinfo : EIATTR_MAXREG_COUNT
	.align		4
        /*005c*/ 	.byte	0x03, 0x1b
        /*005e*/ 	.short	0x00ff


	//----- nvinfo : EIATTR_NUM_BARRIERS
	.align		4
        /*0060*/ 	.byte	0x02, 0x4c
        /*0062*/ 	.byte	0x01
	.zero		1


	//----- nvinfo : EIATTR_MERCURY_ISA_VERSION
	.align		4
        /*0064*/ 	.byte	0x03, 0x5f
        /*0066*/ 	.short	0x0101


	//----- nvinfo : EIATTR_COOP_GROUP_MASK_REGIDS
	.align		4
        /*0068*/ 	.byte	0x04, 0x29
        /*006a*/ 	.short	(.L_70 - .L_69)


	//   ....[0]....
.L_69:
        /*006c*/ 	.word	0xffffffff


	//   ....[1]....
        /*0070*/ 	.word	0xffffffff


	//   ....[2]....
        /*0074*/ 	.word	0xffffffff


	//   ....[3]....
        /*0078*/ 	.word	0xffffffff


	//   ....[4]....
        /*007c*/ 	.word	0xffffffff


	//   ....[5]....
        /*0080*/ 	.word	0xffffffff


	//   ....[6]....
        /*0084*/ 	.word	0xffffffff


	//   ....[7]....
        /*0088*/ 	.word	0xffffffff


	//   ....[8]....
        /*008c*/ 	.word	0xffffffff


	//   ....[9]....
        /*0090*/ 	.word	0xffffffff


	//   ....[10]....
        /*0094*/ 	.word	0xffffffff


	//   ....[11]....
        /*0098*/ 	.word	0xffffffff


	//   ....[12]....
        /*009c*/ 	.word	0xffffffff


	//   ....[13]....
        /*00a0*/ 	.word	0xffffffff


	//   ....[14]....
        /*00a4*/ 	.word	0xffffffff


	//   ....[15]....
        /*00a8*/ 	.word	0xffffffff


	//   ....[16]....
        /*00ac*/ 	.word	0xffffffff


	//   ....[17]....
        /*00b0*/ 	.word	0xffffffff


	//   ....[18]....
        /*00b4*/ 	.word	0xffffffff


	//   ....[19]....
        /*00b8*/ 	.word	0xffffffff


	//   ....[20]....
        /*00bc*/ 	.word	0x05000000


	//   ....[21]....
        /*00c0*/ 	.word	0x05000000


	//   ....[22]....
        /*00c4*/ 	.word	0x05000000


	//   ....[23]....
        /*00c8*/ 	.word	0x05000000


	//   ....[24]....
        /*00cc*/ 	.word	0x05000000


	//   ....[25]....
        /*00d0*/ 	.word	0x05000000


	//   ....[26]....
        /*00d4*/ 	.word	0x05000000


	//   ....[27]....
        /*00d8*/ 	.word	0x05000000


	//   ....[28]....
        /*00dc*/ 	.word	0x05000000


	//   ....[29]....
        /*00e0*/ 	.word	0x05000000


	//   ....[30]....
        /*00e4*/ 	.word	0x05000000


	//   ....[31]....
        /*00e8*/ 	.word	0x05000000


	//   ....[32]....
        /*00ec*/ 	.word	0x05000000


	//   ....[33]....
        /*00f0*/ 	.word	0x05000000


	//   ....[34]....
        /*00f4*/ 	.word	0x05000000


	//   ....[35]....
        /*00f8*/ 	.word	0x05000000


	//   ....[36]....
        /*00fc*/ 	.word	0x05000000


	//   ....[37]....
        /*0100*/ 	.word	0x05000000


	//   ....[38]....
        /*0104*/ 	.word	0x05000000


	//   ....[39]....
        /*0108*/ 	.word	0x05000000


	//----- nvinfo : EIATTR_COOP_GROUP_INSTR_OFFSETS
	.align		4
.L_70:
        /*010c*/ 	.byte	0x04, 0x28
        /*010e*/ 	.short	(.L_72 - .L_71)


	//   ....[0]....
.L_71:
        /*0110*/ 	.word	0x000002a0


	//   ....[1]....
        /*0114*/ 	.word	0x000002b0


	//   ....[2]....
        /*0118*/ 	.word	0x000002d0


	//   ....[3]....
        /*011c*/ 	.word	0x000002e0


	//   ....[4]....
        /*0120*/ 	.word	0x00000300


	//   ....[5]....
        /*0124*/ 	.word	0x00000310


	//   ....[6]....
        /*0128*/ 	.word	0x00000330


	//   ....[7]....
        /*012c*/ 	.word	0x00000340


	//   ....[8]....
        /*0130*/ 	.word	0x00000360


	//   ....[9]....
        /*0134*/ 	.word	0x00000370


	//   ....[10]....
        /*0138*/ 	.word	0x000005d0


	//   ....[11]....
        /*013c*/ 	.word	0x000005e0


	//   ....[12]....
        /*0140*/ 	.word	0x00000600


	//   ....[13]....
        /*0144*/ 	.word	0x00000610


	//   ....[14]....
        /*0148*/ 	.word	0x00000630


	//   ....[15]....
        /*014c*/ 	.word	0x00000640


	//   ....[16]....
        /*0150*/ 	.word	0x00000660


	//   ....[17]....
        /*0154*/ 	.word	0x00000670


	//   ....[18]....
        /*0158*/ 	.word	0x00000690


	//   ....[19]....
        /*015c*/ 	.word	0x000006a0


	//   ....[20]....
        /*0160*/ 	.word	0x00000820


	//   ....[21]....
        /*0164*/ 	.word	0x000008b0


	//   ....[22]....
        /*0168*/ 	.word	0x00000920


	//   ....[23]....
        /*016c*/ 	.word	0x00000970


	//   ....[24]....
        /*0170*/ 	.word	0x000009e0


	//   ....[25]....
        /*0174*/ 	.word	0x00000a30


	//   ....[26]....
        /*0178*/ 	.word	0x00000aa0


	//   ....[27]....
        /*017c*/ 	.word	0x00000af0


	//   ....[28]....
        /*0180*/ 	.word	0x00000b60


	//   ....[29]....
        /*0184*/ 	.word	0x00000bb0


	//   ....[30]....
        /*0188*/ 	.word	0x00000c30


	//   ....[31]....
        /*018c*/ 	.word	0x00000c80


	//   ....[32]....
        /*0190*/ 	.word	0x00000cf0


	//   ....[33]....
        /*0194*/ 	.word	0x00000d40


	//   ....[34]....
        /*0198*/ 	.word	0x00000db0


	//   ....[35]....
        /*019c*/ 	.word	0x00000e00


	//   ....[36]....
        /*01a0*/ 	.word	0x00000e70


	//   ....[37]....
        /*01a4*/ 	.word	0x00000ec0


	//   ....[38]....
        /*01a8*/ 	.word	0x00000f30


	//   ....[39]....
        /*01ac*/ 	.word	0x00000f80


	//----- nvinfo : EIATTR_VRC_CTA_INIT_COUNT
	.align		4
.L_72:
        /*01b0*/ 	.byte	0x02, 0x4a
	.zero		1
	.zero		1


	//----- nvinfo : EIATTR_EXIT_INSTR_OFFSETS
	.align		4
        /*01b4*/ 	.byte	0x04, 0x1c
        /*01b6*/ 	.short	(.L_74 - .L_73)


	//   ....[0]....
.L_73:
        /*01b8*/ 	.word	0x00000040


	//   ....[1]....
        /*01bc*/ 	.word	0x000007b0


	//----- nvinfo : EIATTR_CRS_STACK_SIZE
	.align		4
.L_74:
        /*01c0*/ 	.byte	0x04, 0x1e
        /*01c2*/ 	.short	(.L_76 - .L_75)
.L_75:
        /*01c4*/ 	.word	0x00000000


	//----- nvinfo : EIATTR_CBANK_PARAM_SIZE
	.align		4
.L_76:
        /*01c8*/ 	.byte	0x03, 0x19
        /*01ca*/ 	.short	0x0020


	//----- nvinfo : EIATTR_PARAM_CBANK
	.align		4
        /*01cc*/ 	.byte	0x04, 0x0a
        /*01ce*/ 	.short	(.L_78 - .L_77)
	.align		4
.L_77:
        /*01d0*/ 	.word	index@(.nv.constant0._Z21reduction_sum_dividedPKdPdiid)
        /*01d4*/ 	.short	0x0380
        /*01d6*/ 	.short	0x0020


	//----- nvinfo : EIATTR_SW_WAR
	.align		4
.L_78:
        /*01d8*/ 	.byte	0x04, 0x36
        /*01da*/ 	.short	(.L_80 - .L_79)
.L_79:
        /*01dc*/ 	.word	0x00000008
.L_80:


//--------------------- .nv.info._Z7zUpdatePdS_Pji --------------------------
	.section	.nv.info._Z7zUpdatePdS_Pji,"",@"SHT_CUDA_INFO"
	.sectionflags	@""
	.align	4


	//----- nvinfo : EIATTR_CUDA_API_VERSION
	.align		4
        /*0000*/ 	.byte	0x04, 0x37
        /*0002*/ 	.short	(.L_82 - .L_81)
.L_81:
        /*0004*/ 	.word	0x00000082


	//----- nvinfo : EIATTR_KPARAM_INFO
	.align		4
.L_82:
        /*0008*/ 	.byte	0x04, 0x17
        /*000a*/ 	.short	(.L_84 - .L_83)
.L_83:
        /*000c*/ 	.word	0x00000000
        /*0010*/ 	.short	0x0003
        /*0012*/ 	.short	0x0018
        /*0014*/ 	.byte	0x00, 0xf0, 0x11, 0x00


	//----- nvinfo : EIATTR_KPARAM_INFO
	.align		4
.L_84:
        /*0018*/ 	.byte	0x04, 0x17
        /*001a*/ 	.short	(.L_86 - .L_85)
.L_85:
        /*001c*/ 	.word	0x00000000
        /*0020*/ 	.short	0x0002
        /*0022*/ 	.short	0x0010
        /*0024*/ 	.byte	0x00, 0xf5, 0x21, 0x00


	//----- nvinfo : EIATTR_KPARAM_INFO
	.align		4
.L_86:
        /*0028*/ 	.byte	0x04, 0x17
        /*002a*/ 	.short	(.L_88 - .L_87)
.L_87:
        /*002c*/ 	.word	0x00000000
        /*0030*/ 	.short	0x0001
        /*0032*/ 	.short	0x0008
        /*0034*/ 	.byte	0x00, 0xf5, 0x21, 0x00


	//----- nvinfo : EIATTR_KPARAM_INFO
	.align		4
.L_88:
        /*0038*/ 	.byte	0x04, 0x17
        /*003a*/ 	.short	(.L_90 - .L_89)
.L_89:
        /*003c*/ 	.word	0x00000000
        /*0040*/ 	.short	0x0000
        /*0042*/ 	.short	0x0000
        /*0044*/ 	.byte	0x00, 0xf5, 0x21, 0x00


	//----- nvinfo : EIATTR_SPARSE_MMA_MASK
	.align		4
.L_90:
        /*0048*/ 	.byte	0x03, 0x50
        /*004a*/ 	.short	0x0000


	//----- nvinfo : EIATTR_MAXREG_COUNT
	.align		4
        /*004c*/ 	.byte	0x03, 0x1b
        /*004e*/ 	.short	0x00ff


	//----- nvinfo : EIATTR_MERCURY_ISA_VERSION
	.align		4
        /*0050*/ 	.byte	0x03, 0x5f
        /*0052*/ 	.short	0x0101


	//----- nvinfo : EIATTR_VRC_CTA_INIT_COUNT
	.align		4
        /*0054*/ 	.byte	0x02, 0x4a
	.zero		1
	.zero		1


	//----- nvinfo : EIATTR_EXIT_INSTR_OFFSETS
	.align		4
        /*0058*/ 	.byte	0x04, 0x1c
        /*005a*/ 	.short	(.L_92 - .L_91)


	//   ....[0]....
.L_91:
        /*005c*/ 	.word	0x00000220


	//----- nvinfo : EIATTR_CRS_STACK_SIZE
	.align		4
.L_92:
        /*0060*/ 	.byte	0x04, 0x1e
        /*0062*/ 	.short	(.L_94 - .L_93)
.L_93:
        /*0064*/ 	.word	0x00000000


	//----- nvinfo : EIATTR_CBANK_PARAM_SIZE
	.align		4
.L_94:
        /*0068*/ 	.byte	0x03, 0x19
        /*006a*/ 	.short	0x001c


	//----- nvinfo : EIATTR_PARAM_CBANK
	.align		4
        /*006c*/ 	.byte	0x04, 0x0a
        /*006e*/ 	.short	(.L_96 - .L_95)
	.align		4
.L_95:
        /*0070*/ 	.word	index@(.nv.constant0._Z7zUpdatePdS_Pji)
        /*0074*/ 	.short	0x0380
        /*0076*/ 	.short	0x001c


	//----- nvinfo : EIATTR_SW_WAR
	.align		4
.L_96:
        /*0078*/ 	.byte	0x04, 0x36
        /*007a*/ 	.short	(.L_98 - .L_97)
.L_97:
        /*007c*/ 	.word	0x00000008
.L_98:


//--------------------- .nv.info._Z10zCalculatePKdS0_S0_S0_PdPKji --------------------------
	.section	.nv.info._Z10zCalculatePKdS0_S0_S0_PdPKji,"",@"SHT_CUDA_INFO"
	.sectionflags	@""
	.align	4


	//----- nvinfo : EIATTR_CUDA_API_VERSION
	.align		4
        /*0000*/ 	.byte	0x04, 0x37
        /*0002*/ 	.short	(.L_100 - .L_99)
.L_99:
        /*0004*/ 	.word	0x00000082


	//----- nvinfo : EIATTR_KPARAM_INFO
	.align		4
.L_100:
        /*0008*/ 	.byte	0x04, 0x17
        /*000a*/ 	.short	(.L_102 - .L_101)
.L_101:
        /*000c*/ 	.word	0x00000000
        /*0010*/ 	.short	0x0006
        /*0012*/ 	.short	0x0030
        /*0014*/ 	.byte	0x00, 0xf0, 0x11, 0x00


	//----- nvinfo : EIATTR_KPARAM_INFO
	.align		4
.L_102:
        /*0018*/ 	.byte	0x04, 0x17
        /*001a*/ 	.short	(.L_104 - .L_103)
.L_103:
        /*001c*/ 	.word	0x00000000
        /*0020*/ 	.short	0x0005
        /*0022*/ 	.short	0x0028
        /*0024*/ 	.byte	0x00, 0xf5, 0x21, 0x00


	//----- nvinfo : EIATTR_KPARAM_INFO
	.align		4
.L_104:
        /*0028*/ 	.byte	0x04, 0x17
        /*002a*/ 	.short	(.L_106 - .L_105)
.L_105:
        /*002c*/ 	.word	0x00000000
        /*0030*/ 	.short	0x0004
        /*0032*/ 	.short	0x0020
        /*0034*/ 	.byte	0x00, 0xf5, 0x21, 0x00


	//----- nvinfo : EIATTR_KPARAM_INFO
	.align		4
.L_106:
        /*0038*/ 	.byte	0x04, 0x17
        /*003a*/ 	.short	(.L_108 - .L_107)
.L_107:
        /*003c*/ 	.word	0x00000000
        /*0040*/ 	.short	0x0003
        /*0042*/ 	.short	0x0018
        /*0044*/ 	.byte	0x00, 0xf5, 0x21, 0x00


	//----- nvinfo : EIATTR_KPARAM_INFO
	.align		4
.L_108:
        /*0048*/ 	.byte	0x04, 0x17
        /*004a*/ 	.short	(.L_110 - .L_109)
.L_109:
        /*004c*/ 	.word	0x00000000
        /*0050*/ 	.short	0x0002
        /*0052*/ 	.short	0x0010
        /*0054*/ 	.byte	0x00, 0xf5, 0x21, 0x00


	//----- nvinfo : EIATTR_KPARAM_INFO
	.align		4
.L_110:
        /*0058*/ 	.byte	0x04, 0x17
        /*005a*/ 	.short	(.L_112 - .L_111)
.L_111:
        /*005c*/ 	.word	0x00000000
        /*0060*/ 	.short	0x0001
        /*0062*/ 	.short	0x0008
        /*0064*/ 	.byte	0x00, 0xf5, 0x21, 0x00


	//----- nvinfo : EIATTR_KPARAM_INFO
	.align		4
.L_112:
        /*0068*/ 	.byte	0x04, 0x17
        /*006a*/ 	.short	(.L_114 - .L_113)
.L_113:
        /*006c*/ 	.word	0x00000000
        /*0070*/ 	.short	0x0000
        /*0072*/ 	.short	0x0000
        /*0074*/ 	.byte	0x00, 0xf5, 0x21, 0x00


	//----- nvinfo : EIATTR_SPARSE_MMA_MASK
	.align		4
.L_114:
        /*0078*/ 	.byte	0x03, 0x50
        /*007a*/ 	.short	0x0000


	//----- nvinfo : EIATTR_MAXREG_COUNT
	.align		4
        /*007c*/ 	.byte	0x03, 0x1b
        /*007e*/ 	.short	0x00ff


	//----- nvinfo : EIATTR_MERCURY_ISA_VERSION
	.align		4
        /*0080*/ 	.byte	0x03, 0x5f
        /*0082*/ 	.short	0x0101


	//----- nvinfo : EIATTR_VRC_CTA_INIT_COUNT
	.align		4
        /*0084*/ 	.byte	0x02, 0x4a
	.zero		1
	.zero		1


	//----- nvinfo : EIATTR_EXIT_INSTR_OFFSETS
	.align		4
        /*0088*/ 	.byte	0x04, 0x1c
        /*008a*/ 	.short	(.L_116 - .L_115)


	//   ....[0]....
.L_115:
        /*008c*/ 	.word	0x00001080


	//----- nvinfo : EIATTR_CRS_STACK_SIZE
	.align		4
.L_116:
        /*0090*/ 	.byte	0x04, 0x1e
        /*0092*/ 	.short	(.L_118 - .L_117)
.L_117:
        /*0094*/ 	.word	0x00000000


	//----- nvinfo : EIATTR_CBANK_PARAM_SIZE
	.align		4
.L_118:
        /*0098*/ 	.byte	0x03, 0x19
        /*009a*/ 	.short	0x0034


	//----- nvinfo : EIATTR_PARAM_CBANK
	.align		4
        /*009c*/ 	.byte	0x04, 0x0a
        /*009e*/ 	.short	(.L_120 - .L_119)
	.align		4
.L_119:
        /*00a0*/ 	.word	index@(.nv.constant0._Z10zCalculatePKdS0_S0_S0_PdPKji)
        /*00a4*/ 	.short	0x0380
        /*00a6*/ 	.short	0x0034


	//----- nvinfo : EIATTR_SW_WAR
	.align		4
.L_120:
        /*00a8*/ 	.byte	0x04, 0x36
        /*00aa*/ 	.short	(.L_122 - .L_121)
.L_121:
        /*00ac*/ 	.word	0x00000008
.L_122:


//--------------------- .nv.callgraph             --------------------------
	.section	.nv.callgraph,"",@"SHT_CUDA_CALLGRAPH"
	.align	4
	.sectionentsize	8
	.align		4
        /*0000*/ 	.word	0x00000000
	.align		4
        /*0004*/ 	.word	0xffffffff
	.align		4
        /*0008*/ 	.word	0x00000000
	.align		4
        /*000c*/ 	.word	0xfffffffe
	.align		4
        /*0010*/ 	.word	0x00000000
	.align		4
        /*0014*/ 	.word	0xfffffffd
	.align		4
        /*0018*/ 	.word	0x00000000
	.align		4
        /*001c*/ 	.word	0xfffffffc


//--------------------- .nv.constant4             --------------------------
	.section	.nv.constant4,"a",@progbits
	.align	8
	.align		8
.nv.constant4:
        /*0000*/ 	.dword	precalc_xorwow_matrix
	.align		8
        /*0008*/ 	.dword	precalc_xorwow_offset_matrix
	.align		8
        /*0010*/ 	.dword	mrg32k3aM1
	.align		8
        /*0018*/ 	.dword	mrg32k3aM2
	.align		8
        /*0020*/ 	.dword	mrg32k3aM1SubSeq
	.align		8
        /*0028*/ 	.dword	mrg32k3aM2SubSeq
	.align		8
        /*0030*/ 	.dword	mrg32k3aM1Seq
	.align		8
        /*0038*/ 	.dword	mrg32k3aM2Seq


//--------------------- .nv.constant3             --------------------------
	.section	.nv.constant3,"a",@progbits
	.align	8
.nv.constant3:
	.type		__cr_lgamma_table,@object
	.size		__cr_lgamma_table,(.L_8 - __cr_lgamma_table)
__cr_lgamma_table:
        /*0000*/ 	.byte	0x00, 0x00, 0x00, 0x00, 0x00, 0x00, 0x00, 0x00, 0x00, 0x00, 0x00, 0x00, 0x00, 0x00, 0x00, 0x00
        /*0010*/ 	.byte	0xef, 0x39, 0xfa, 0xfe, 0x42, 0x2e, 0xe6, 0x3f, 0x02, 0x20, 0x2a, 0xfa, 0x0b, 0xab, 0xfc, 0x3f
        /*0020*/ 	.byte	0xf9, 0x2c, 0x92, 0x7c, 0xa7, 0x6c, 0x09, 0x40, 0xc9, 0x79, 0x44, 0x3c, 0x64, 0x26, 0x13, 0x40
        /*0030*/ 	.byte	0xca, 0x01, 0xcf, 0x3a, 0x27, 0x51, 0x1a, 0x40, 0x30, 0xcc, 0x2d, 0xf3, 0xe1, 0x0c, 0x21, 0x40
        /*0040*/ 	.byte	0x0d, 0xb7, 0xfc, 0x82, 0x8e, 0x35, 0x25, 0x40
.L_8:


//--------------------- .text._Z20parallel_sum_dividedPKdPdid --------------------------
	.section	.text._Z20parallel_sum_dividedPKdPdid,"ax",@progbits
	.align	128
        .global         _Z20parallel_sum_dividedPKdPdid
        .type           _Z20parallel_sum_dividedPKdPdid,@function
        .size           _Z20parallel_sum_dividedPKdPdid,(.L_x_66 - _Z20parallel_sum_dividedPKdPdid)
        .other          _Z20parallel_sum_dividedPKdPdid,@"STO_CUDA_ENTRY STV_DEFAULT"
_Z20parallel_sum_dividedPKdPdid:
.text._Z20parallel_sum_dividedPKdPdid:
[----:B------:R-:W-:Y:S01]  /*0000*/  LDC R1, c[0x0][0x37c] ;  /* 0x0000df00ff017b82 */ /* 0x000fe20000000800 */
[----:B------:R-:W0:Y:S01]  /*0010*/  S2R R3, SR_TID.X ;  /* 0x0000000000037919 */ /* 0x000e220000002100 */
[----:B------:R-:W1:Y:S06]  /*0020*/  LDCU UR7, c[0x0][0x390] ;  /* 0x00007200ff0777ac */ /* 0x000e6c0008000800 */
[----:B------:R-:W0:Y:S01]  /*0030*/  S2UR UR4, SR_CTAID.X ;  /* 0x00000000000479c3 */ /* 0x000e220000002500 */
[----:B------:R-:W-:Y:S01]  /*0040*/  CS2R R12, SRZ ;  /* 0x00000000000c7805 */ /* 0x000fe2000001ff00 */
[----:B------:R-:W2:Y:S06]  /*0050*/  LDCU.64 UR12, c[0x0][0x358] ;  /* 0x00006b00ff0c77ac */ /* 0x000eac0008000a00 */
[----:B------:R-:W0:Y:S01]  /*0060*/  LDC R0, c[0x0][0x360] ;  /* 0x0000d800ff007b82 */ /* 0x000e220000000800 */
[----:B-1----:R-:W-:Y:S01]  /*0070*/  UISETP.GE.AND UP0, UPT, UR7, 0x1, UPT ;  /* 0x000000010700788c */ /* 0x002fe2000bf06270 */
[----:B0-----:R-:W-:-:S08]  /*0080*/  IMAD R0, R0, UR4, R3 ;  /* 0x0000000400007c24 */ /* 0x001fd0000f8e0203 */
[----:B--2---:R-:W-:Y:S05]  /*0090*/  BRA.U !UP0, `(.L_x_0) ;  /* 0x0000000508a87547 */ /* 0x004fea000b800000 */
[----:B------:R-:W-:Y:S02]  /*00a0*/  UISETP.GE.U32.AND UP1, UPT, UR7, 0x10, UPT ;  /* 0x000000100700788c */ /* 0x000fe4000bf26070 */
[----:B------:R-:W-:Y:S01]  /*00b0*/  IMAD R21, R0, UR7, RZ ;  /* 0x0000000700157c24 */ /* 0x000fe2000f8e02ff */
[----:B------:R-:W-:Y:S01]  /*00c0*/  ULOP3.LUT UR10, UR7, 0xf, URZ, 0xc0, !UPT ;  /* 0x0000000f070a7892 */ /* 0x000fe2000f8ec0ff */
[----:B------:R-:W-:Y:S01]  /*00d0*/  CS2R R12, SRZ ;  /* 0x00000000000c7805 */ /* 0x000fe2000001ff00 */
[----:B------:R-:W-:Y:S02]  /*00e0*/  UMOV UR4, URZ ;  /* 0x000000ff00047c82 */ /* 0x000fe40008000000 */
[----:B------:R-:W-:Y:S02]  /*00f0*/  UISETP.NE.AND UP0, UPT, UR10, URZ, UPT ;  /* 0x000000ff0a00728c */ /* 0x000fe4000bf05270 */
[----:B------:R-:W-:Y:S09]  /*0100*/  BRA.U !UP1, `(.L_x_1) ;  /* 0x0000000109b87547 */ /* 0x000ff2000b800000 */
[----:B------:R-:W0:Y:S01]  /*0110*/  LDCU.64 UR8, c[0x0][0x380] ;  /* 0x00007000ff0877ac */ /* 0x000e220008000a00 */
[----:B------:R-:W-:Y:S01]  /*0120*/  IMAD.MOV.U32 R20, RZ, RZ, R21 ;  /* 0x000000ffff147224 */ /* 0x000fe200078e0015 */
[----:B------:R-:W-:Y:S01]  /*0130*/  CS2R R12, SRZ ;  /* 0x00000000000c7805 */ /* 0x000fe2000001ff00 */
[----:B------:R-:W-:Y:S02]  /*0140*/  ULOP3.LUT UR4, UR7, 0x7ffffff0, URZ, 0xc0, !UPT ;  /* 0x7ffffff007047892 */ /* 0x000fe4000f8ec0ff */
[----:B0-----:R-:W-:Y:S02]  /*0150*/  UIADD3 UR5, UP1, UPT, UR8, 0x40, URZ ;  /* 0x0000004008057890 */ /* 0x001fe4000ff3e0ff */
[----:B------:R-:W-:Y:S02]  /*0160*/  UIADD3 UR8, UPT, UPT, -UR4, URZ, URZ ;  /* 0x000000ff04087290 */ /* 0x000fe4000fffe1ff */
[----:B------:R-:W-:-:S12]  /*0170*/  UIADD3.X UR6, UPT, UPT, URZ, UR9, URZ, UP1, !UPT ;  /* 0x00000009ff067290 */ /* 0x000fd80008ffe4ff */
.L_x_2:
[----:B------:R-:W-:Y:S02]  /*0180*/  IMAD.U32 R2, RZ, RZ, UR5 ;  /* 0x00000005ff027e24 */ /* 0x000fe4000f8e00ff */
[----:B------:R-:W-:Y:S02]  /*0190*/  IMAD.U32 R3, RZ, RZ, UR6 ;  /* 0x00000006ff037e24 */ /* 0x000fe4000f8e00ff */
[----:B------:R-:W-:-:S05]  /*01a0*/  IMAD.WIDE R2, R20, 0x8, R2 ;  /* 0x0000000814027825 */ /* 0x000fca00078e0202 */
[----:B------:R-:W2:Y:S04]  /*01b0*/  LDG.E.64.CONSTANT R24, desc[UR12][R2.64+-0x40] ;  /* 0xffffc00c02187981 */ /* 0x000ea8000c1e9b00 */
[----:B------:R-:W3:Y:S04]  /*01c0*/  LDG.E.64.CONSTANT R14, desc[UR12][R2.64+-0x38] ;  /* 0xffffc80c020e7981 */ /* 0x000ee8000c1e9b00 */
[----:B------:R-:W4:Y:S04]  /*01d0*/  LDG.E.64.CONSTANT R16, desc[UR12][R2.64+-0x30] ;  /* 0xffffd00c02107981 */ /* 0x000f28000c1e9b00 */
[----:B------:R-:W5:Y:S04]  /*01e0*/  LDG.E.64.CONSTANT R22, desc[UR12][R2.64+-0x28] ;  /* 0xffffd80c02167981 */ /* 0x000f68000c1e9b00 */
[----:B------:R-:W5:Y:S04]  /*01f0*/  LDG.E.64.CONSTANT R18, desc[UR12][R2.64+-0x20] ;  /* 0xffffe00c02127981 */ /* 0x000f68000c1e9b00 */
[----:B------:R-:W5:Y:S04]  /*0200*/  LDG.E.64.CONSTANT R4, desc[UR12][R2.64+-0x18] ;  /* 0xffffe80c02047981 */ /* 0x000f68000c1e9b00 */
[----:B------:R-:W5:Y:S04]  /*0210*/  LDG.E.64.CONSTANT R6, desc[UR12][R2.64+-0x10] ;  /* 0xfffff00c02067981 */ /* 0x000f68000c1e9b00 */
[----:B------:R-:W5:Y:S04]  /*0220*/  LDG.E.64.CONSTANT R8, desc[UR12][R2.64+-0x8] ;  /* 0xfffff80c02087981 */ /* 0x000f68000c1e9b00 */
[----:B------:R-:W5:Y:S04]  /*0230*/  LDG.E.64.CONSTANT R10, desc[UR12][R2.64] ;  /* 0x0000000c020a7981 */ /* 0x000f68000c1e9b00 */
[----:B------:R-:W5:Y:S01]  /*0240*/  LDG.E.64.CONSTANT R26, desc[UR12][R2.64+0x38] ;  /* 0x0000380c021a7981 */ /* 0x000f62000c1e9b00 */
[----:B--2---:R-:W-:-:S03]  /*0250*/  DADD R24, R24, R12 ;  /* 0x0000000018187229 */ /* 0x004fc6000000000c */
[----:B------:R-:W2:Y:S05]  /*0260*/  LDG.E.64.CONSTANT R12, desc[UR12][R2.64+0x8] ;  /* 0x0000080c020c7981 */ /* 0x000eaa000c1e9b00 */
[----:B---3--:R-:W-:Y:S01]  /*0270*/  DADD R24, R24, R14 ;  /* 0x0000000018187229 */ /* 0x008fe2000000000e */
[----:B------:R-:W3:Y:S07]  /*0280*/  LDG.E.64.CONSTANT R14, desc[UR12][R2.64+0x10] ;  /* 0x0000100c020e7981 */ /* 0x000eee000c1e9b00 */
[----:B----4-:R-:W-:Y:S01]  /*0290*/  DADD R24, R24, R16 ;  /* 0x0000000018187229 */ /* 0x010fe20000000010 */
[----:B------:R-:W4:Y:S07]  /*02a0*/  LDG.E.64.CONSTANT R16, desc[UR12][R2.64+0x18] ;  /* 0x0000180c02107981 */ /* 0x000f2e000c1e9b00 */
[----:B-----5:R-:W-:Y:S01]  /*02b0*/  DADD R24, R24, R22 ;  /* 0x0000000018187229 */ /* 0x020fe20000000016 */
[----:B------:R-:W5:Y:S07]  /*02c0*/  LDG.E.64.CONSTANT R22, desc[UR12][R2.64+0x20] ;  /* 0x0000200c02167981 */ /* 0x000f6e000c1e9b00 */
[----:B------:R-:W-:Y:S01]  /*02d0*/  DADD R24, R24, R18 ;  /* 0x0000000018187229 */ /* 0x000fe20000000012 */
[----:B------:R-:W5:Y:S07]  /*02e0*/  LDG.E.64.CONSTANT R18, desc[UR12][R2.64+0x28] ;  /* 0x0000280c02127981 */ /* 0x000f6e000c1e9b00 */
[----:B------:R-:W-:Y:S01]  /*02f0*/  DADD R24, R24, R4 ;  /* 0x0000000018187229 */ /* 0x000fe20000000004 */
[----:B------:R-:W5:Y:S07]  /*0300*/  LDG.E.64.CONSTANT R4, desc[UR12][R2.64+0x30] ;  /* 0x0000300c02047981 */ /* 0x000f6e000c1e9b00 */
[----:B------:R-:W-:-:S08]  /*0310*/  DADD R6, R24, R6 ;  /* 0x0000000018067229 */ /* 0x000fd00000000006 */
[----:B------:R-:W-:-:S08]  /*0320*/  DADD R6, R6, R8 ;  /* 0x0000000006067229 */ /* 0x000fd00000000008 */
[----:B------:R-:W-:Y:S01]  /*0330*/  DADD R6, R6, R10 ;  /* 0x0000000006067229 */ /* 0x000fe2000000000a */
[----:B------:R-:W-:-:S04]  /*0340*/  UIADD3 UR8, UPT, UPT, UR8, 0x10, URZ ;  /* 0x0000001008087890 */ /* 0x000fc8000fffe0ff */
[----:B------:R-:W-:Y:S01]  /*0350*/  UISETP.NE.AND UP1, UPT, UR8, URZ, UPT ;  /* 0x000000ff0800728c */ /* 0x000fe2000bf25270 */
[----:B------:R-:W-:Y:S02]  /*0360*/  VIADD R20, R20, 0x10 ;  /* 0x0000001014147836 */ /* 0x000fe40000000000 */
[----:B--2---:R-:W-:-:S08]  /*0370*/  DADD R6, R6, R12 ;  /* 0x0000000006067229 */ /* 0x004fd0000000000c */
[----:B---3--:R-:W-:-:S08]  /*0380*/  DADD R6, R6, R14 ;  /* 0x0000000006067229 */ /* 0x008fd0000000000e */
[----:B----4-:R-:W-:-:S08]  /*0390*/  DADD R6, R6, R16 ;  /* 0x0000000006067229 */ /* 0x010fd00000000010 */
[----:B-----5:R-:W-:-:S08]  /*03a0*/  DADD R6, R6, R22 ;  /* 0x0000000006067229 */ /* 0x020fd00000000016 */
[----:B------:R-:W-:-:S08]  /*03b0*/  DADD R6, R6, R18 ;  /* 0x0000000006067229 */ /* 0x000fd00000000012 */
[----:B------:R-:W-:-:S08]  /*03c0*/  DADD R4, R6, R4 ;  /* 0x0000000006047229 */ /* 0x000fd00000000004 */
[----:B------:R-:W-:Y:S01]  /*03d0*/  DADD R12, R4, R26 ;  /* 0x00000000040c7229 */ /* 0x000fe2000000001a */
[----:B------:R-:W-:Y:S10]  /*03e0*/  BRA.U UP1, `(.L_x_2) ;  /* 0xfffffffd01647547 */ /* 0x000ff4000b83ffff */
.L_x_1:
[----:B------:R-:W-:Y:S05]  /*03f0*/  BRA.U !UP0, `(.L_x_0) ;  /* 0x0000000108d07547 */ /* 0x000fea000b800000 */
[----:B------:R-:W-:Y:S02]  /*0400*/  UISETP.GE.U32.AND UP0, UPT, UR10, 0x8, UPT ;  /* 0x000000080a00788c */ /* 0x000fe4000bf06070 */
[----:B------:R-:W-:-:S04]  /*0410*/  ULOP3.LUT UR6, UR7, 0x7, URZ, 0xc0, !UPT ;  /* 0x0000000707067892 */ /* 0x000fc8000f8ec0ff */
[----:B------:R-:W-:-:S03]  /*0420*/  UISETP.NE.AND UP1, UPT, UR6, URZ, UPT ;  /* 0x000000ff0600728c */ /* 0x000fc6000bf25270 */
[----:B------:R-:W-:Y:S08]  /*0430*/  BRA.U !UP0, `(.L_x_3) ;  /* 0x0000000108507547 */ /* 0x000ff0000b800000 */
[----:B------:R-:W0:Y:S01]  /*0440*/  LDC.64 R14, c[0x0][0x380] ;  /* 0x0000e000ff0e7b82 */ /* 0x000e220000000a00 */
[----:B------:R-:W-:-:S04]  /*0450*/  VIADD R3, R21, UR4 ;  /* 0x0000000415037c36 */ /* 0x000fc80008000000 */
[----:B0-----:R-:W-:-:S05]  /*0460*/  IMAD.WIDE R14, R3, 0x8, R14 ;  /* 0x00000008030e7825 */ /* 0x001fca00078e020e */
[----:B------:R-:W2:Y:S04]  /*0470*/  LDG.E.64.CONSTANT R16, desc[UR12][R14.64] ;  /* 0x0000000c0e107981 */ /* 0x000ea8000c1e9b00 */
[----:B------:R-:W3:Y:S04]  /*0480*/  LDG.E.64.CONSTANT R18, desc[UR12][R14.64+0x8] ;  /* 0x0000080c0e127981 */ /* 0x000ee8000c1e9b00 */
[----:B------:R-:W4:Y:S04]  /*0490*/  LDG.E.64.CONSTANT R22, desc[UR12][R14.64+0x10] ;  /* 0x0000100c0e167981 */ /* 0x000f28000c1e9b00 */
[----:B------:R-:W5:Y:S04]  /*04a0*/  LDG.E.64.CONSTANT R8, desc[UR12][R14.64+0x18] ;  /* 0x0000180c0e087981 */ /* 0x000f68000c1e9b00 */
[----:B------:R-:W5:Y:S04]  /*04b0*/  LDG.E.64.CONSTANT R6, desc[UR12][R14.64+0x20] ;  /* 0x0000200c0e067981 */ /* 0x000f68000c1e9b00 */
[----:B------:R-:W5:Y:S04]  /*04c0*/  LDG.E.64.CONSTANT R4, desc[UR12][R14.64+0x28] ;  /* 0x0000280c0e047981 */ /* 0x000f68000c1e9b00 */
[----:B------:R-:W5:Y:S04]  /*04d0*/  LDG.E.64.CONSTANT R2, desc[UR12][R14.64+0x30] ;  /* 0x0000300c0e027981 */ /* 0x000f68000c1e9b00 */
[----:B------:R-:W5:Y:S01]  /*04e0*/  LDG.E.64.CONSTANT R10, desc[UR12][R14.64+0x38] ;  /* 0x0000380c0e0a7981 */ /* 0x000f62000c1e9b00 */
[----:B------:R-:W-:Y:S01]  /*04f0*/  UIADD3 UR4, UPT, UPT, UR4, 0x8, URZ ;  /* 0x0000000804047890 */ /* 0x000fe2000fffe0ff */
[----:B--2---:R-:W-:-:S08]  /*0500*/  DADD R16, R12, R16 ;  /* 0x000000000c107229 */ /* 0x004fd00000000010 */
[----:B---3--:R-:W-:-:S08]  /*0510*/  DADD R16, R16, R18 ;  /* 0x0000000010107229 */ /* 0x008fd00000000012 */
[----:B----4-:R-:W-:-:S08]  /*0520*/  DADD R16, R16, R22 ;  /* 0x0000000010107229 */ /* 0x010fd00000000016 */
[----:B-----5:R-:W-:-:S08]  /*0530*/  DADD R8, R16, R8 ;  /* 0x0000000010087229 */ /* 0x020fd00000000008 */
[----:B------:R-:W-:-:S08]  /*0540*/  DADD R6, R8, R6 ;  /* 0x0000000008067229 */ /* 0x000fd00000000006 */
[----:B------:R-:W-:-:S08]  /*0550*/  DADD R4, R6, R4 ;  /* 0x0000000006047229 */ /* 0x000fd00000000004 */
[----:B------:R-:W-:-:S08]  /*0560*/  DADD R2, R4, R2 ;  /* 0x0000000004027229 */ /* 0x000fd00000000002 */
[----:B------:R-:W-:-:S11]  /*0570*/  DADD R12, R2, R10 ;  /* 0x00000000020c7229 */ /* 0x000fd6000000000a */
.L_x_3:
        /* <DEDUP_REMOVED lines=11> */
[----:B------:R-:W5:Y:S01]  /*0630*/  LDG.E.64.CONSTANT R10, desc[UR12][R2.64+0x18] ;  /* 0x0000180c020a7981 */ /* 0x000f62000c1e9b00 */
[----:B------:R-:W-:Y:S01]  /*0640*/  UIADD3 UR4, UPT, UPT, UR4, 0x4, URZ ;  /* 0x0000000404047890 */ /* 0x000fe2000fffe0ff */
[----:B--2---:R-:W-:-:S08]  /*0650*/  DADD R4, R12, R4 ;  /* 0x000000000c047229 */ /* 0x004fd00000000004 */
[----:B---3--:R-:W-:-:S08]  /*0660*/  DADD R4, R4, R6 ;  /* 0x0000000004047229 */ /* 0x008fd00000000006 */
[----:B----4-:R-:W-:-:S08]  /*0670*/  DADD R4, R4, R8 ;  /* 0x0000000004047229 */ /* 0x010fd00000000008 */
[----:B-----5:R-:W-:-:S11]  /*0680*/  DADD R12, R4, R10 ;  /* 0x00000000040c7229 */ /* 0x020fd6000000000a */
.L_x_4:
[----:B------:R-:W-:Y:S05]  /*0690*/  BRA.U !UP1, `(.L_x_0) ;  /* 0x0000000109287547 */ /* 0x000fea000b800000 */
[----:B------:R-:W0:Y:S01]  /*06a0*/  LDC.64 R4, c[0x0][0x380] ;  /* 0x0000e000ff047b82 */ /* 0x000e220000000a00 */
[----:B------:R-:W-:Y:S01]  /*06b0*/  VIADD R21, R21, UR4 ;  /* 0x0000000415157c36 */ /* 0x000fe20008000000 */
[----:B------:R-:W-:-:S12]  /*06c0*/  UIADD3 UR5, UPT, UPT, -UR5, URZ, URZ ;  /* 0x000000ff05057290 */ /* 0x000fd8000fffe1ff */
.L_x_5:
[----:B0-----:R-:W-:-:S06]  /*06d0*/  IMAD.WIDE R2, R21, 0x8, R4 ;  /* 0x0000000815027825 */ /* 0x001fcc00078e0204 */
[----:B------:R-:W2:Y:S01]  /*06e0*/  LDG.E.64.CONSTANT R2, desc[UR12][R2.64] ;  /* 0x0000000c02027981 */ /* 0x000ea2000c1e9b00 */
[----:B------:R-:W-:Y:S01]  /*06f0*/  UIADD3 UR5, UPT, UPT, UR5, 0x1, URZ ;  /* 0x0000000105057890 */ /* 0x000fe2000fffe0ff */
[----:B------:R-:W-:-:S03]  /*0700*/  VIADD R21, R21, 0x1 ;  /* 0x0000000115157836 */ /* 0x000fc60000000000 */
[----:B------:R-:W-:Y:S01]  /*0710*/  UISETP.NE.AND UP0, UPT, UR5, URZ, UPT ;  /* 0x000000ff0500728c */ /* 0x000fe2000bf05270 */
[----:B--2---:R-:W-:-:S08]  /*0720*/  DADD R12, R2, R12 ;  /* 0x00000000020c7229 */ /* 0x004fd0000000000c */
[----:B------:R-:W-:Y:S05]  /*0730*/  BRA.U UP0, `(.L_x_5) ;  /* 0xfffffffd00e47547 */ /* 0x000fea000b83ffff */
.L_x_0:
[----:B------:R-:W0:Y:S01]  /*0740*/  LDCU UR4, c[0x0][0x39c] ;  /* 0x00007380ff0477ac */ /* 0x000e220008000800 */
[----:B------:R-:W1:Y:S01]  /*0750*/  LDC.64 R6, c[0x0][0x398] ;  /* 0x0000e600ff067b82 */ /* 0x000e620000000a00 */
[----:B------:R-:W-:Y:S01]  /*0760*/  IMAD.MOV.U32 R2, RZ, RZ, 0x1 ;  /* 0x00000001ff027424 */ /* 0x000fe200078e00ff */
[----:B------:R-:W-:Y:S01]  /*0770*/  FSETP.GEU.AND P1, PT, |R13|, 6.5827683646048100446e-37, PT ;  /* 0x036000000d00780b */ /* 0x000fe20003f2e200 */
[----:B------:R-:W-:Y:S01]  /*0780*/  BSSY.RECONVERGENT B0, `(.L_x_6) ;  /* 0x0000011000007945 */ /* 0x000fe20003800200 */
[----:B0-----:R-:W1:Y:S03]  /*0790*/  MUFU.RCP64H R3, UR4 ;  /* 0x0000000400037d08 */ /* 0x001e660008001800 */
[----:B-1----:R-:W-:-:S08]  /*07a0*/  DFMA R4, R2, -R6, 1 ;  /* 0x3ff000000204742b */ /* 0x002fd00000000806 */
[----:B------:R-:W-:-:S08]  /*07b0*/  DFMA R4, R4, R4, R4 ;  /* 0x000000040404722b */ /* 0x000fd00000000004 */
[----:B------:R-:W-:-:S08]  /*07c0*/  DFMA R4, R2, R4, R2 ;  /* 0x000000040204722b */ /* 0x000fd00000000002 */
[----:B------:R-:W-:-:S08]  /*07d0*/  DFMA R2, R4, -R6, 1 ;  /* 0x3ff000000402742b */ /* 0x000fd00000000806 */
[----:B------:R-:W-:-:S08]  /*07e0*/  DFMA R2, R4, R2, R4 ;  /* 0x000000020402722b */ /* 0x000fd00000000004 */
[----:B------:R-:W-:-:S08]  /*07f0*/  DMUL R4, R2, R12 ;  /* 0x0000000c02047228 */ /* 0x000fd00000000000 */
[----:B------:R-:W-:-:S08]  /*0800*/  DFMA R6, R4, -R6, R12 ;  /* 0x800000060406722b */ /* 0x000fd0000000000c */
[----:B------:R-:W-:-:S10]  /*0810*/  DFMA R2, R2, R6, R4 ;  /* 0x000000060202722b */ /* 0x000fd40000000004 */
[----:B------:R-:W-:-:S05]  /*0820*/  FFMA R4, RZ, UR4, R3 ;  /* 0x00000004ff047c23 */ /* 0x000fca0008000003 */
[----:B------:R-:W-:-:S13]  /*0830*/  FSETP.GT.AND P0, PT, |R4|, 1.469367938527859385e-39, PT ;  /* 0x001000000400780b */ /* 0x000fda0003f04200 */
[----:B------:R-:W-:Y:S05]  /*0840*/  @P0 BRA P1, `(.L_x_7) ;  /* 0x0000000000100947 */ /* 0x000fea0000800000 */
[----:B------:R-:W-:Y:S01]  /*0850*/  MOV R6, R12 ;  /* 0x0000000c00067202 */ /* 0x000fe20000000f00 */
[----:B------:R-:W-:Y:S01]  /*0860*/  IMAD.MOV.U32 R7, RZ, RZ, R13 ;  /* 0x000000ffff077224 */ /* 0x000fe200078e000d */
[----:B------:R-:W-:-:S07]  /*0870*/  MOV R10, 0x890 ;  /* 0x00000890000a7802 */ /* 0x000fce0000000f00 */
[----:B------:R-:W-:Y:S05]  /*0880*/  CALL.REL.NOINC `($__internal_0_$__cuda_sm20_div_rn_f64_full) ;  /* 0x0000000000147944 */ /* 0x000fea0003c00000 */
.L_x_7:
[----:B------:R-:W-:Y:S05]  /*0890*/  BSYNC.RECONVERGENT B0 ;  /* 0x0000000000007941 */ /* 0x000fea0003800200 */
.L_x_6:
[----:B------:R-:W0:Y:S02]  /*08a0*/  LDC.64 R4, c[0x0][0x388] ;  /* 0x0000e200ff047b82 */ /* 0x000e240000000a00 */
[----:B0-----:R-:W-:-:S05]  /*08b0*/  IMAD.WIDE R4, R0, 0x8, R4 ;  /* 0x0000000800047825 */ /* 0x001fca00078e0204 */
[----:B------:R-:W-:Y:S01]  /*08c0*/  STG.E.64 desc[UR12][R4.64], R2 ;  /* 0x0000000204007986 */ /* 0x000fe2000c101b0c */
[----:B------:R-:W-:Y:S05]  /*08d0*/  EXIT ;  /* 0x000000000000794d */ /* 0x000fea0003800000 */
        .weak           $__internal_0_$__cuda_sm20_div_rn_f64_full
        .type           $__internal_0_$__cuda_sm20_div_rn_f64_full,@function
        .size           $__internal_0_$__cuda_sm20_div_rn_f64_full,(.L_x_66 - $__internal_0_$__cuda_sm20_div_rn_f64_full)
$__internal_0_$__cuda_sm20_div_rn_f64_full:
[----:B------:R-:W0:Y:S01]  /*08e0*/  LDC.64 R2, c[0x0][0x398] ;  /* 0x0000e600ff027b82 */ /* 0x000e220000000a00 */
[C---:B------:R-:W-:Y:S01]  /*08f0*/  FSETP.GEU.AND P2, PT, |R7|.reuse, 1.469367938527859385e-39, PT ;  /* 0x001000000700780b */ /* 0x040fe20003f4e200 */
[----:B------:R-:W-:Y:S01]  /*0900*/  BSSY.RECONVERGENT B1, `(.L_x_8) ;  /* 0x0000053000017945 */ /* 0x000fe20003800200 */
[----:B------:R-:W-:-:S04]  /*0910*/  LOP3.LUT R11, R7, 0x7ff00000, RZ, 0xc0, !PT ;  /* 0x7ff00000070b7812 */ /* 0x000fc800078ec0ff */
[----:B------:R-:W-:Y:S02]  /*0920*/  MOV R21, R11 ;  /* 0x0000000b00157202 */ /* 0x000fe40000000f00 */
[C---:B0-----:R-:W-:Y:S02]  /*0930*/  FSETP.GEU.AND P0, PT, |R3|.reuse, 1.469367938527859385e-39, PT ;  /* 0x001000000300780b */ /* 0x041fe40003f0e200 */
[----:B------:R-:W-:-:S04]  /*0940*/  LOP3.LUT R4, R3, 0x800fffff, RZ, 0xc0, !PT ;  /* 0x800fffff03047812 */ /* 0x000fc800078ec0ff */
[----:B------:R-:W-:Y:S01]  /*0950*/  LOP3.LUT R5, R4, 0x3ff00000, RZ, 0xfc, !PT ;  /* 0x3ff0000004057812 */ /* 0x000fe200078efcff */
[----:B------:R-:W-:-:S06]  /*0960*/  IMAD.MOV.U32 R4, RZ, RZ, R2 ;  /* 0x000000ffff047224 */ /* 0x000fcc00078e0002 */
[----:B------:R-:W0:Y:S02]  /*0970*/  @!P0 LDC.64 R8, c[0x0][0x398] ;  /* 0x0000e600ff088b82 */ /* 0x000e240000000a00 */
[----:B0-----:R-:W-:Y:S01]  /*0980*/  @!P0 DMUL R4, R8, 8.98846567431157953865e+307 ;  /* 0x7fe0000008048828 */ /* 0x001fe20000000000 */
[----:B------:R-:W-:-:S05]  /*0990*/  IMAD.MOV.U32 R8, RZ, RZ, 0x1 ;  /* 0x00000001ff087424 */ /* 0x000fca00078e00ff */
[----:B------:R-:W0:Y:S02]  /*09a0*/  MUFU.RCP64H R9, R5 ;  /* 0x0000000500097308 */ /* 0x000e240000001800 */
[----:B0-----:R-:W-:-:S08]  /*09b0*/  DFMA R12, R8, -R4, 1 ;  /* 0x3ff00000080c742b */ /* 0x001fd00000000804 */
[----:B------:R-:W-:Y:S01]  /*09c0*/  DFMA R14, R12, R12, R12 ;  /* 0x0000000c0c0e722b */ /* 0x000fe2000000000c */
[----:B------:R-:W-:Y:S01]  /*09d0*/  LOP3.LUT R12, R3, 0x7ff00000, RZ, 0xc0, !PT ;  /* 0x7ff00000030c7812 */ /* 0x000fe200078ec0ff */
[----:B------:R-:W-:-:S03]  /*09e0*/  IMAD.MOV.U32 R13, RZ, RZ, 0x1ca00000 ;  /* 0x1ca00000ff0d7424 */ /* 0x000fc600078e00ff */
[----:B------:R-:W-:Y:S01]  /*09f0*/  ISETP.GE.U32.AND P1, PT, R11, R12, PT ;  /* 0x0000000c0b00720c */ /* 0x000fe20003f26070 */
[----:B------:R-:W-:Y:S02]  /*0a00*/  IMAD.MOV.U32 R20, RZ, RZ, R12 ;  /* 0x000000ffff147224 */ /* 0x000fe400078e000c */
[----:B------:R-:W-:Y:S01]  /*0a10*/  DFMA R16, R8, R14, R8 ;  /* 0x0000000e0810722b */ /* 0x000fe20000000008 */
[----:B------:R-:W-:Y:S01]  /*0a20*/  @!P0 LOP3.LUT R20, R5, 0x7ff00000, RZ, 0xc0, !PT ;  /* 0x7ff0000005148812 */ /* 0x000fe200078ec0ff */
[----:B------:R-:W-:Y:S01]  /*0a30*/  IMAD.MOV.U32 R8, RZ, RZ, R6 ;  /* 0x000000ffff087224 */ /* 0x000fe200078e0006 */
[----:B------:R-:W-:-:S03]  /*0a40*/  SEL R13, R13, 0x63400000, !P1 ;  /* 0x634000000d0d7807 */ /* 0x000fc60004800000 */
[----:B------:R-:W-:Y:S01]  /*0a50*/  VIADD R23, R20, 0xffffffff ;  /* 0xffffffff14177836 */ /* 0x000fe20000000000 */
[C-C-:B------:R-:W-:Y:S01]  /*0a60*/  @!P2 LOP3.LUT R14, R13.reuse, 0x80000000, R7.reuse, 0xf8, !PT ;  /* 0x800000000d0ea812 */ /* 0x140fe200078ef807 */
[----:B------:R-:W-:Y:S01]  /*0a70*/  DFMA R18, R16, -R4, 1 ;  /* 0x3ff000001012742b */ /* 0x000fe20000000804 */
[----:B------:R-:W-:Y:S02]  /*0a80*/  LOP3.LUT R9, R13, 0x800fffff, R7, 0xf8, !PT ;  /* 0x800fffff0d097812 */ /* 0x000fe400078ef807 */
[----:B------:R-:W-:Y:S01]  /*0a90*/  @!P2 LOP3.LUT R15, R14, 0x100000, RZ, 0xfc, !PT ;  /* 0x001000000e0fa812 */ /* 0x000fe200078efcff */
[----:B------:R-:W-:-:S06]  /*0aa0*/  @!P2 IMAD.MOV.U32 R14, RZ, RZ, RZ ;  /* 0x000000ffff0ea224 */ /* 0x000fcc00078e00ff */
[----:B------:R-:W-:Y:S02]  /*0ab0*/  @!P2 DFMA R8, R8, 2, -R14 ;  /* 0x400000000808a82b */ /* 0x000fe4000000080e */
[----:B------:R-:W-:-:S08]  /*0ac0*/  DFMA R14, R16, R18, R16 ;  /* 0x00000012100e722b */ /* 0x000fd00000000010 */
[----:B------:R-:W-:Y:S01]  /*0ad0*/  @!P2 LOP3.LUT R21, R9, 0x7ff00000, RZ, 0xc0, !PT ;  /* 0x7ff000000915a812 */ /* 0x000fe200078ec0ff */
[----:B------:R-:W-:-:S04]  /*0ae0*/  DMUL R16, R14, R8 ;  /* 0x000000080e107228 */ /* 0x000fc80000000000 */
[----:B------:R-:W-:-:S04]  /*0af0*/  VIADD R22, R21, 0xffffffff ;  /* 0xffffffff15167836 */ /* 0x000fc80000000000 */
[----:B------:R-:W-:Y:S01]  /*0b00*/  DFMA R18, R16, -R4, R8 ;  /* 0x800000041012722b */ /* 0x000fe20000000008 */
[----:B------:R-:W-:-:S04]  /*0b10*/  ISETP.GT.U32.AND P0, PT, R22, 0x7feffffe, PT ;  /* 0x7feffffe1600780c */ /* 0x000fc80003f04070 */
[----:B------:R-:W-:-:S03]  /*0b20*/  ISETP.GT.U32.OR P0, PT, R23, 0x7feffffe, P0 ;  /* 0x7feffffe1700780c */ /* 0x000fc60000704470 */
[----:B------:R-:W-:-:S10]  /*0b30*/  DFMA R14, R14, R18, R16 ;  /* 0x000000120e0e722b */ /* 0x000fd40000000010 */
[----:B------:R-:W-:Y:S05]  /*0b40*/  @P0 BRA `(.L_x_9) ;  /* 0x0000000000600947 */ /* 0x000fea0003800000 */
[----:B------:R-:W-:Y:S01]  /*0b50*/  VIADDMNMX R11, R11, -R12, 0xb9600000, !PT ;  /* 0xb96000000b0b7446 */ /* 0x000fe2000780090c */
[----:B------:R-:W-:-:S03]  /*0b60*/  IMAD.MOV.U32 R6, RZ, RZ, RZ ;  /* 0x000000ffff067224 */ /* 0x000fc600078e00ff */
[----:B------:R-:W-:-:S05]  /*0b70*/  VIMNMX R2, PT, PT, R11, 0x46a00000, PT ;  /* 0x46a000000b027848 */ /* 0x000fca0003fe0100 */
[----:B------:R-:W-:-:S04]  /*0b80*/  IMAD.IADD R11, R2, 0x1, -R13 ;  /* 0x00000001020b7824 */ /* 0x000fc800078e0a0d */
[----:B------:R-:W-:-:S06]  /*0b90*/  VIADD R7, R11, 0x7fe00000 ;  /* 0x7fe000000b077836 */ /* 0x000fcc0000000000 */
[----:B------:R-:W-:-:S10]  /*0ba0*/  DMUL R12, R14, R6 ;  /* 0x000000060e0c7228 */ /* 0x000fd40000000000 */
[----:B------:R-:W-:-:S13]  /*0bb0*/  FSETP.GTU.AND P0, PT, |R13|, 1.469367938527859385e-39, PT ;  /* 0x001000000d00780b */ /* 0x000fda0003f0c200 */
[----:B------:R-:W-:Y:S05]  /*0bc0*/  @P0 BRA `(.L_x_10) ;  /* 0x0000000000980947 */ /* 0x000fea0003800000 */
[----:B------:R-:W-:Y:S01]  /*0bd0*/  DFMA R4, R14, -R4, R8 ;  /* 0x800000040e04722b */ /* 0x000fe20000000008 */
[----:B------:R-:W-:-:S09]  /*0be0*/  MOV R6, RZ ;  /* 0x000000ff00067202 */ /* 0x000fd20000000f00 */
[C---:B------:R-:W-:Y:S02]  /*0bf0*/  FSETP.NEU.AND P0, PT, R5.reuse, RZ, PT ;  /* 0x000000ff0500720b */ /* 0x040fe40003f0d000 */
[----:B------:R-:W-:-:S04]  /*0c00*/  LOP3.LUT R9, R5, 0x80000000, R3, 0x48, !PT ;  /* 0x8000000005097812 */ /* 0x000fc800078e4803 */
[----:B------:R-:W-:-:S07]  /*0c10*/  LOP3.LUT R7, R9, R7, RZ, 0xfc, !PT ;  /* 0x0000000709077212 */ /* 0x000fce00078efcff */
[----:B------:R-:W-:Y:S05]  /*0c20*/  @!P0 BRA `(.L_x_10) ;  /* 0x0000000000808947 */ /* 0x000fea0003800000 */
[----:B------:R-:W-:Y:S01]  /*0c30*/  IMAD.MOV R3, RZ, RZ, -R11 ;  /* 0x000000ffff037224 */ /* 0x000fe200078e0a0b */
[----:B------:R-:W-:Y:S01]  /*0c40*/  DMUL.RP R6, R14, R6 ;  /* 0x000000060e067228 */ /* 0x000fe20000008000 */
[----:B------:R-:W-:-:S06]  /*0c50*/  IMAD.MOV.U32 R2, RZ, RZ, RZ ;  /* 0x000000ffff027224 */ /* 0x000fcc00078e00ff */
[----:B------:R-:W-:-:S03]  /*0c60*/  DFMA R2, R12, -R2, R14 ;  /* 0x800000020c02722b */ /* 0x000fc6000000000e */
[----:B------:R-:W-:-:S03]  /*0c70*/  LOP3.LUT R9, R7, R9, RZ, 0x3c, !PT ;  /* 0x0000000907097212 */ /* 0x000fc600078e3cff */
[----:B------:R-:W-:-:S04]  /*0c80*/  IADD3 R2, PT, PT, -R11, -0x43300000, RZ ;  /* 0xbcd000000b027810 */ /* 0x000fc80007ffe1ff */
[----:B------:R-:W-:-:S04]  /*0c90*/  FSETP.NEU.AND P0, PT, |R3|, R2, PT ;  /* 0x000000020300720b */ /* 0x000fc80003f0d200 */
[----:B------:R-:W-:Y:S02]  /*0ca0*/  FSEL R12, R6, R12, !P0 ;  /* 0x0000000c060c7208 */ /* 0x000fe40004000000 */
[----:B------:R-:W-:Y:S01]  /*0cb0*/  FSEL R13, R9, R13, !P0 ;  /* 0x0000000d090d7208 */ /* 0x000fe20004000000 */
[----:B------:R-:W-:Y:S06]  /*0cc0*/  BRA `(.L_x_10) ;  /* 0x0000000000587947 */ /* 0x000fec0003800000 */
.L_x_9:
[----:B------:R-:W-:-:S14]  /*0cd0*/  DSETP.NAN.AND P0, PT, R6, R6, PT ;  /* 0x000000060600722a */ /* 0x000fdc0003f08000 */
[----:B------:R-:W-:Y:S05]  /*0ce0*/  @P0 BRA `(.L_x_11) ;  /* 0x0000000000480947 */ /* 0x000fea0003800000 */
[----:B------:R-:W0:Y:S02]  /*0cf0*/  LDC.64 R4, c[0x0][0x398] ;  /* 0x0000e600ff047b82 */ /* 0x000e240000000a00 */
[----:B0-----:R-:W-:-:S14]  /*0d00*/  DSETP.NAN.AND P0, PT, R4, R4, PT ;  /* 0x000000040400722a */ /* 0x001fdc0003f08000 */
[----:B------:R-:W-:Y:S05]  /*0d10*/  @P0 BRA `(.L_x_12) ;  /* 0x0000000000300947 */ /* 0x000fea0003800000 */
[----:B------:R-:W-:Y:S01]  /*0d20*/  ISETP.NE.AND P0, PT, R21, R20, PT ;  /* 0x000000141500720c */ /* 0x000fe20003f05270 */
[----:B------:R-:W-:Y:S02]  /*0d30*/  IMAD.MOV.U32 R12, RZ, RZ, 0x0 ;  /* 0x00000000ff0c7424 */ /* 0x000fe400078e00ff */
[----:B------:R-:W-:-:S10]  /*0d40*/  IMAD.MOV.U32 R13, RZ, RZ, -0x80000 ;  /* 0xfff80000ff0d7424 */ /* 0x000fd400078e00ff */
[----:B------:R-:W-:Y:S05]  /*0d50*/  @!P0 BRA `(.L_x_10) ;  /* 0x0000000000348947 */ /* 0x000fea0003800000 */
[----:B------:R-:W-:Y:S02]  /*0d60*/  ISETP.NE.AND P0, PT, R21, 0x7ff00000, PT ;  /* 0x7ff000001500780c */ /* 0x000fe40003f05270 */
[----:B------:R-:W-:Y:S02]  /*0d70*/  LOP3.LUT R13, R7, 0x80000000, R3, 0x48, !PT ;  /* 0x80000000070d7812 */ /* 0x000fe400078e4803 */
[----:B------:R-:W-:-:S13]  /*0d80*/  ISETP.EQ.OR P0, PT, R20, RZ, !P0 ;  /* 0x000000ff1400720c */ /* 0x000fda0004702670 */
[----:B------:R-:W-:Y:S01]  /*0d90*/  @P0 LOP3.LUT R2, R13, 0x7ff00000, RZ, 0xfc, !PT ;  /* 0x7ff000000d020812 */ /* 0x000fe200078efcff */
[----:B------:R-:W-:Y:S02]  /*0da0*/  @!P0 IMAD.MOV.U32 R12, RZ, RZ, RZ ;  /* 0x000000ffff0c8224 */ /* 0x000fe400078e00ff */
[----:B------:R-:W-:Y:S01]  /*0db0*/  @P0 IMAD.MOV.U32 R12, RZ, RZ, RZ ;  /* 0x000000ffff0c0224 */ /* 0x000fe200078e00ff */
[----:B------:R-:W-:Y:S01]  /*0dc0*/  @P0 MOV R13, R2 ;  /* 0x00000002000d0202 */ /* 0x000fe20000000f00 */
[----:B------:R-:W-:Y:S06]  /*0dd0*/  BRA `(.L_x_10) ;  /* 0x0000000000147947 */ /* 0x000fec0003800000 */
.L_x_12:
[----:B------:R-:W-:Y:S01]  /*0de0*/  LOP3.LUT R13, R3, 0x80000, RZ, 0xfc, !PT ;  /* 0x00080000030d7812 */ /* 0x000fe200078efcff */
[----:B------:R-:W-:Y:S01]  /*0df0*/  IMAD.MOV.U32 R12, RZ, RZ, R2 ;  /* 0x000000ffff0c7224 */ /* 0x000fe200078e0002 */
[----:B------:R-:W-:Y:S06]  /*0e00*/  BRA `(.L_x_10) ;  /* 0x0000000000087947 */ /* 0x000fec0003800000 */
.L_x_11:
[----:B------:R-:W-:Y:S01]  /*0e10*/  LOP3.LUT R13, R7, 0x80000, RZ, 0xfc, !PT ;  /* 0x00080000070d7812 */ /* 0x000fe200078efcff */
[----:B------:R-:W-:-:S07]  /*0e20*/  IMAD.MOV.U32 R12, RZ, RZ, R6 ;  /* 0x000000ffff0c7224 */ /* 0x000fce00078e0006 */
.L_x_10:
[----:B------:R-:W-:Y:S05]  /*0e30*/  BSYNC.RECONVERGENT B1 ;  /* 0x0000000000017941 */ /* 0x000fea0003800200 */
.L_x_8:
[----:B------:R-:W-:Y:S02]  /*0e40*/  IMAD.MOV.U32 R11, RZ, RZ, 0x0 ;  /* 0x00000000ff0b7424 */ /* 0x000fe400078e00ff */
[----:B------:R-:W-:Y:S02]  /*0e50*/  IMAD.MOV.U32 R2, RZ, RZ, R12 ;  /* 0x000000ffff027224 */ /* 0x000fe400078e000c */
[----:B------:R-:W-:Y:S01]  /*0e60*/  IMAD.MOV.U32 R3, RZ, RZ, R13 ;  /* 0x000000ffff037224 */ /* 0x000fe200078e000d */
[----:B------:R-:W-:Y:S06]  /*0e70*/  RET.REL.NODEC R10 `(_Z20parallel_sum_dividedPKdPdid) ;  /* 0xfffffff00a607950 */ /* 0x000fec0003c3ffff */
.L_x_13:
[----:B------:R-:W-:-:S00]  /*0e80*/  BRA `(.L_x_13) ;  /* 0xfffffffc00fc7947 */ /* 0x000fc0000383ffff */
[----:B------:R-:W-:-:S00]  /*0e90*/  NOP ;  /* 0x0000000000007918 */ /* 0x000fc00000000000 */
        /* <DEDUP_REMOVED lines=14> */
.L_x_66:


//--------------------- .text._Z21reduction_sum_dividedPKdPdiid --------------------------
	.section	.text._Z21reduction_sum_dividedPKdPdiid,"ax",@progbits
	.align	128
        .global         _Z21reduction_sum_dividedPKdPdiid
        .type           _Z21reduction_sum_dividedPKdPdiid,@function
        .size           _Z21reduction_sum_dividedPKdPdiid,(.L_x_67 - _Z21reduction_sum_dividedPKdPdiid)
        .other          _Z21reduction_sum_dividedPKdPdiid,@"STO_CUDA_ENTRY STV_DEFAULT"
_Z21reduction_sum_dividedPKdPdiid:
.text._Z21reduction_sum_dividedPKdPdiid:
[----:B------:R-:W-:Y:S08]  /*0000*/  LDC R1, c[0x0][0x37c] ;  /* 0x0000df00ff017b82 */ /* 0x000ff00000000800 */
[----:B------:R-:W0:Y:S08]  /*0010*/  LDC R0, c[0x0][0x390] ;  /* 0x0000e400ff007b82 */ /* 0x000e300000000800 */
[----:B------:R-:W-:Y:S01]  /*0020*/  BAR.SYNC.DEFER_BLOCKING 0x0 ;  /* 0x0000000000007b1d */ /* 0x000fe20000010000 */
[----:B0-----:R-:W-:-:S13]  /*0030*/  ISETP.GE.AND P0, PT, R0, 0x1, PT ;  /* 0x000000010000780c */ /* 0x001fda0003f06270 */
[----:B------:R-:W-:Y:S05]  /*0040*/  @!P0 EXIT ;  /* 0x000000000000894d */ /* 0x000fea0003800000 */
[----:B------:R-:W0:Y:S01]  /*0050*/  S2R R2, SR_TID.X ;  /* 0x0000000000027919 */ /* 0x000e220000002100 */
[----:B------:R-:W1:Y:S01]  /*0060*/  S2UR UR5, SR_CgaCtaId ;  /* 0x00000000000579c3 */ /* 0x000e620000008800 */
[----:B------:R-:W-:Y:S01]  /*0070*/  UMOV UR4, 0x400 ;  /* 0x0000040000047882 */ /* 0x000fe20000000000 */
[----:B------:R-:W-:Y:S01]  /*0080*/  IMAD.MOV.U32 R3, RZ, RZ, RZ ;  /* 0x000000ffff037224 */ /* 0x000fe200078e00ff */
[----:B------:R-:W2:Y:S05]  /*0090*/  LDCU.64 UR8, c[0x0][0x358] ;  /* 0x00006b00ff0877ac */ /* 0x000eaa0008000a00 */
[----:B------:R-:W3:Y:S08]  /*00a0*/  S2UR UR6, SR_CTAID.X ;  /* 0x00000000000679c3 */ /* 0x000ef00000002500 */
[----:B------:R-:W3:Y:S01]  /*00b0*/  LDC R5, c[0x0][0x360] ;  /* 0x0000d800ff057b82 */ /* 0x000ee20000000800 */
[----:B-1----:R-:W-:-:S06]  /*00c0*/  ULEA UR4, UR5, UR4, 0x18 ;  /* 0x0000000405047291 */ /* 0x002fcc000f8ec0ff */
[C---:B0-----:R-:W-:Y:S01]  /*00d0*/  LEA R6, R2.reuse, UR4, 0x3 ;  /* 0x0000000402067c11 */ /* 0x041fe2000f8e18ff */
[----:B---3--:R-:W-:Y:S01]  /*00e0*/  IMAD R4, R5, UR6, R2 ;  /* 0x0000000605047c24 */ /* 0x008fe2000f8e0202 */
[----:B--2---:R-:W-:-:S07]  /*00f0*/  LEA.HI R5, R2, UR4, RZ, 0x1e ;  /* 0x0000000402057c11 */ /* 0x004fce000f8ff0ff */
.L_x_22:
[----:B01----:R-:W0:Y:S02]  /*0100*/  LDC.64 R8, c[0x0][0x390] ;  /* 0x0000e400ff087b82 */ /* 0x003e240000000a00 */
[----:B0-----:R-:W0:Y:S01]  /*0110*/  I2F.U32.RP R0, R8 ;  /* 0x0000000800007306 */ /* 0x001e220000209000 */
[----:B------:R-:W-:-:S07]  /*0120*/  ISETP.NE.U32.AND P1, PT, R8, RZ, PT ;  /* 0x000000ff0800720c */ /* 0x000fce0003f25070 */
[----:B0-----:R-:W0:Y:S02]  /*0130*/  MUFU.RCP R0, R0 ;  /* 0x0000000000007308 */ /* 0x001e240000001000 */
[----:B0-----:R-:W-:-:S06]  /*0140*/  VIADD R10, R0, 0xffffffe ;  /* 0x0ffffffe000a7836 */ /* 0x001fcc0000000000 */
[----:B------:R0:W1:Y:S02]  /*0150*/  F2I.FTZ.U32.TRUNC.NTZ R11, R10 ;  /* 0x0000000a000b7305 */ /* 0x000064000021f000 */
[----:B0-----:R-:W-:Y:S02]  /*0160*/  HFMA2 R10, -RZ, RZ, 0, 0 ;  /* 0x00000000ff0a7431 */ /* 0x001fe400000001ff */
[----:B-1----:R-:W-:-:S04]  /*0170*/  IMAD.MOV R7, RZ, RZ, -R11 ;  /* 0x000000ffff077224 */ /* 0x002fc800078e0a0b */
[----:B------:R-:W-:-:S04]  /*0180*/  IMAD R7, R7, R8, RZ ;  /* 0x0000000807077224 */ /* 0x000fc800078e02ff */
[----:B------:R-:W-:-:S04]  /*0190*/  IMAD.HI.U32 R12, R11, R7, R10 ;  /* 0x000000070b0c7227 */ /* 0x000fc800078e000a */
[----:B------:R-:W-:-:S04]  /*01a0*/  VIADD R7, R3, UR6 ;  /* 0x0000000603077c36 */ /* 0x000fc80008000000 */
[----:B------:R-:W-:-:S04]  /*01b0*/  IMAD.HI.U32 R12, R12, R7, RZ ;  /* 0x000000070c0c7227 */ /* 0x000fc800078e00ff */
[----:B------:R-:W-:-:S04]  /*01c0*/  IMAD.MOV R12, RZ, RZ, -R12 ;  /* 0x000000ffff0c7224 */ /* 0x000fc800078e0a0c */
[----:B------:R-:W-:Y:S02]  /*01d0*/  IMAD R7, R8, R12, R7 ;  /* 0x0000000c08077224 */ /* 0x000fe400078e0207 */
[----:B------:R-:W0:Y:S03]  /*01e0*/  LDC.64 R12, c[0x0][0x380] ;  /* 0x0000e000ff0c7b82 */ /* 0x000e260000000a00 */
[----:B------:R-:W-:-:S13]  /*01f0*/  ISETP.GE.U32.AND P0, PT, R7, R8, PT ;  /* 0x000000080700720c */ /* 0x000fda0003f06070 */
[----:B------:R-:W-:-:S05]  /*0200*/  @P0 IMAD.IADD R7, R7, 0x1, -R8 ;  /* 0x0000000107070824 */ /* 0x000fca00078e0a08 */
[----:B------:R-:W-:-:S13]  /*0210*/  ISETP.GE.U32.AND P0, PT, R7, R8, PT ;  /* 0x000000080700720c */ /* 0x000fda0003f06070 */
[-C--:B------:R-:W-:Y:S02]  /*0220*/  @P0 IADD3 R7, PT, PT, R7, -R8.reuse, RZ ;  /* 0x8000000807070210 */ /* 0x080fe40007ffe0ff */
[----:B------:R-:W-:-:S05]  /*0230*/  @!P1 LOP3.LUT R7, RZ, R8, RZ, 0x33, !PT ;  /* 0x00000008ff079212 */ /* 0x000fca00078e33ff */
[----:B------:R-:W-:-:S04]  /*0240*/  IMAD R9, R7, R9, R4 ;  /* 0x0000000907097224 */ /* 0x000fc800078e0204 */
[----:B0-----:R-:W-:-:S06]  /*0250*/  IMAD.WIDE R12, R9, 0x8, R12 ;  /* 0x00000008090c7825 */ /* 0x001fcc00078e020c */
[----:B------:R-:W5:Y:S01]  /*0260*/  LDG.E.64.CONSTANT R12, desc[UR8][R12.64] ;  /* 0x000000080c0c7981 */ /* 0x000f62000c1e9b00 */
[----:B------:R-:W-:Y:S01]  /*0270*/  UMOV UR4, 0xffffffff ;  /* 0xffffffff00047882 */ /* 0x000fe20000000000 */
[----:B------:R-:W-:Y:S02]  /*0280*/  LOP3.LUT P0, RZ, R2, 0x1f, RZ, 0xc0, !PT ;  /* 0x0000001f02ff7812 */ /* 0x000fe4000780c0ff */
[----:B------:R-:W-:Y:S11]  /*0290*/  BRA.DIV UR4, `(.L_x_14) ;  /* 0x0000000604487947 */ /* 0x000ff6000b800000 */
[----:B-----5:R-:W-:Y:S04]  /*02a0*/  SHFL.BFLY PT, R15, R13, 0x10, 0x1f ;  /* 0x0e001f000d0f7f89 */ /* 0x020fe800000e0000 */
[----:B------:R-:W0:Y:S02]  /*02b0*/  SHFL.BFLY PT, R14, R12, 0x10, 0x1f ;  /* 0x0e001f000c0e7f89 */ /* 0x000e2400000e0000 */
[----:B0-----:R-:W-:-:S07]  /*02c0*/  DADD R14, R12, R14 ;  /* 0x000000000c0e7229 */ /* 0x001fce000000000e */
[----:B------:R-:W-:Y:S04]  /*02d0*/  SHFL.BFLY PT, R17, R15, 0x8, 0x1f ;  /* 0x0d001f000f117f89 */ /* 0x000fe800000e0000 */
        /* <DEDUP_REMOVED lines=8> */
[----:B------:R0:W1:Y:S04]  /*0360*/  SHFL.BFLY PT, R19, R13, 0x1, 0x1f ;  /* 0x0c201f000d137f89 */ /* 0x00006800000e0000 */
[----:B------:R0:W2:Y:S02]  /*0370*/  SHFL.BFLY PT, R20, R12, 0x1, 0x1f ;  /* 0x0c201f000c147f89 */ /* 0x0000a400000e0000 */
.L_x_34:
[----:B--2---:R-:W-:Y:S02]  /*0380*/  IMAD.MOV.U32 R18, RZ, RZ, R20 ;  /* 0x000000ffff127224 */ /* 0x004fe400078e0014 */
[----:B------:R-:W-:-:S04]  /*0390*/  VIADD R3, R3, 0x1 ;  /* 0x0000000103037836 */ /* 0x000fc80000000000 */
[----:B-1----:R-:W-:Y:S01]  /*03a0*/  DADD R18, R12, R18 ;  /* 0x000000000c127229 */ /* 0x002fe20000000012 */
[----:B------:R-:W-:Y:S01]  /*03b0*/  ISETP.NE.AND P1, PT, R3, R8, PT ;  /* 0x000000080300720c */ /* 0x000fe20003f25270 */
[----:B------:R-:W-:-:S12]  /*03c0*/  @P0 BRA `(.L_x_15) ;  /* 0x00000000005c0947 */ /* 0x000fd80003800000 */
[----:B------:R-:W1:Y:S01]  /*03d0*/  LDCU UR4, c[0x0][0x39c] ;  /* 0x00007380ff0477ac */ /* 0x000e620008000800 */
[----:B------:R-:W0:Y:S01]  /*03e0*/  LDC.64 R8, c[0x0][0x398] ;  /* 0x0000e600ff087b82 */ /* 0x000e220000000a00 */
[----:B------:R-:W-:Y:S01]  /*03f0*/  IMAD.MOV.U32 R10, RZ, RZ, 0x1 ;  /* 0x00000001ff0a7424 */ /* 0x000fe200078e00ff */
[----:B------:R-:W-:Y:S01]  /*0400*/  FSETP.GEU.AND P2, PT, |R19|, 6.5827683646048100446e-37, PT ;  /* 0x036000001300780b */ /* 0x000fe20003f4e200 */
[----:B------:R-:W-:Y:S01]  /*0410*/  BSSY.RECONVERGENT B0, `(.L_x_16) ;  /* 0x0000011000007945 */ /* 0x000fe20003800200 */
[----:B-1----:R-:W0:Y:S03]  /*0420*/  MUFU.RCP64H R11, UR4 ;  /* 0x00000004000b7d08 */ /* 0x002e260008001800 */
[----:B0-----:R-:W-:-:S08]  /*0430*/  DFMA R12, R10, -R8, 1 ;  /* 0x3ff000000a0c742b */ /* 0x001fd00000000808 */
        /* <DEDUP_REMOVED lines=10> */
[----:B------:R-:W-:-:S07]  /*04e0*/  MOV R0, 0x500 ;  /* 0x0000050000007802 */ /* 0x000fce0000000f00 */
[----:B------:R-:W-:Y:S05]  /*04f0*/  CALL.REL.NOINC `($__internal_1_$__cuda_sm20_div_rn_f64_full) ;  /* 0x0000000800b07944 */ /* 0x000fea0003c00000 */
[----:B------:R-:W-:Y:S01]  /*0500*/  MOV R8, R16 ;  /* 0x0000001000087202 */ /* 0x000fe20000000f00 */
[----:B------:R-:W-:-:S07]  /*0510*/  IMAD.MOV.U32 R9, RZ, RZ, R17 ;  /* 0x000000ffff097224 */ /* 0x000fce00078e0011 */
.L_x_17:
[----:B------:R-:W-:Y:S05]  /*0520*/  BSYNC.RECONVERGENT B0 ;  /* 0x0000000000007941 */ /* 0x000fea0003800200 */
.L_x_16:
[----:B------:R1:W-:Y:S02]  /*0530*/  STS.64 [R5], R8 ;  /* 0x0000000805007388 */ /* 0x0003e40000000a00 */
.L_x_15:
[----:B------:R-:W-:Y:S01]  /*0540*/  ISETP.GT.U32.AND P0, PT, R2, 0x1f, PT ;  /* 0x0000001f0200780c */ /* 0x000fe20003f04070 */
[----:B------:R-:W-:Y:S05]  /*0550*/  WARPSYNC.ALL ;  /* 0x0000000000007948 */ /* 0x000fea0003800000 */
[----:B------:R-:W-:Y:S06]  /*0560*/  BAR.SYNC.DEFER_BLOCKING 0x0 ;  /* 0x0000000000007b1d */ /* 0x000fec0000010000 */
[----:B------:R-:W-:Y:S04]  /*0570*/  BSSY B0, `(.L_x_18) ;  /* 0x0000022000007945 */ /* 0x000fe80003800000 */
[----:B------:R-:W-:Y:S05]  /*0580*/  @P0 BRA `(.L_x_19) ;  /* 0x0000000000800947 */ /* 0x000fea0003800000 */
[----:B0-----:R0:W2:Y:S01]  /*0590*/  LDS.64 R12, [R6] ;  /* 0x00000000060c7984 */ /* 0x0010a20000000a00 */
[----:B------:R-:W-:Y:S01]  /*05a0*/  UMOV UR4, 0xffffffff ;  /* 0xffffffff00047882 */ /* 0x000fe20000000000 */
[----:B------:R-:W-:Y:S02]  /*05b0*/  ISETP.NE.AND P0, PT, R2, RZ, PT ;  /* 0x000000ff0200720c */ /* 0x000fe40003f05270 */
[----:B------:R-:W-:Y:S11]  /*05c0*/  BRA.DIV UR4, `(.L_x_20) ;  /* 0x0000000604847947 */ /* 0x000ff6000b800000 */
[----:B--2---:R-:W-:Y:S04]  /*05d0*/  SHFL.BFLY PT, R15, R13, 0x10, 0x1f ;  /* 0x0e001f000d0f7f89 */ /* 0x004fe800000e0000 */
[----:B------:R-:W2:Y:S02]  /*05e0*/  SHFL.BFLY PT, R14, R12, 0x10, 0x1f ;  /* 0x0e001f000c0e7f89 */ /* 0x000ea400000e0000 */
[----:B--2---:R-:W-:-:S07]  /*05f0*/  DADD R14, R12, R14 ;  /* 0x000000000c0e7229 */ /* 0x004fce000000000e */
[----:B------:R-:W-:Y:S04]  /*0600*/  SHFL.BFLY PT, R17, R15, 0x8, 0x1f ;  /* 0x0d001f000f117f89 */ /* 0x000fe800000e0000 */
        /* <DEDUP_REMOVED lines=8> */
[----:B------:R2:W3:Y:S04]  /*0690*/  SHFL.BFLY PT, R14, R13, 0x1, 0x1f ;  /* 0x0c201f000d0e7f89 */ /* 0x0004e800000e0000 */
[----:B-1----:R2:W1:Y:S02]  /*06a0*/  SHFL.BFLY PT, R8, R12, 0x1, 0x1f ;  /* 0x0c201f000c087f89 */ /* 0x00246400000e0000 */
.L_x_45:
[----:B---3--:R-:W-:-:S06]  /*06b0*/  IMAD.MOV.U32 R9, RZ, RZ, R14 ;  /* 0x000000ffff097224 */ /* 0x008fcc00078e000e */
[----:B-12---:R-:W-:Y:S01]  /*06c0*/  DADD R12, R12, R8 ;  /* 0x000000000c0c7229 */ /* 0x006fe20000000008 */
[----:B------:R-:W-:Y:S10]  /*06d0*/  @P0 BRA `(.L_x_19) ;  /* 0x00000000002c0947 */ /* 0x000ff40003800000 */
[----:B------:R-:W1:Y:S02]  /*06e0*/  LDC.64 R8, c[0x0][0x388] ;  /* 0x0000e200ff087b82 */ /* 0x000e640000000a00 */
[----:B-1----:R-:W-:-:S05]  /*06f0*/  IMAD.WIDE.U32 R14, R7, 0x8, R8 ;  /* 0x00000008070e7825 */ /* 0x002fca00078e0008 */
[----:B------:R1:W5:Y:S02]  /*0700*/  LDG.E.64 R8, desc[UR8][R14.64] ;  /* 0x000000080e087981 */ /* 0x000364000c1e1b00 */
.L_x_21:
[----:B-----5:R-:W-:Y:S01]  /*0710*/  DADD R10, R12, R8 ;  /* 0x000000000c0a7229 */ /* 0x020fe20000000008 */
[----:B------:R-:W-:Y:S09]  /*0720*/  YIELD ;  /* 0x0000000000007946 */ /* 0x000ff20003800000 */
[----:B------:R-:W2:Y:S02]  /*0730*/  ATOMG.E.CAS.64.STRONG.GPU PT, R10, [R14], R8, R10 ;  /* 0x000000080e0a73a9 */ /* 0x000ea400001ee50a */
[----:B--2---:R-:W-:Y:S01]  /*0740*/  ISETP.NE.U32.AND P0, PT, R8, R10, PT ;  /* 0x0000000a0800720c */ /* 0x004fe20003f05070 */
[----:B------:R-:W-:-:S03]  /*0750*/  IMAD.MOV.U32 R8, RZ, RZ, R10 ;  /* 0x000000ffff087224 */ /* 0x000fc600078e000a */
[-C--:B------:R-:W-:Y:S02]  /*0760*/  ISETP.NE.AND.EX P0, PT, R9, R11.reuse, PT, P0 ;  /* 0x0000000b0900720c */ /* 0x080fe40003f05300 */
[----:B------:R-:W-:-:S11]  /*0770*/  MOV R9, R11 ;  /* 0x0000000b00097202 */ /* 0x000fd60000000f00 */
[----:B------:R-:W-:Y:S05]  /*0780*/  @P0 BRA `(.L_x_21) ;  /* 0xfffffffc00e00947 */ /* 0x000fea000383ffff */
.L_x_19:
[----:B------:R-:W-:Y:S05]  /*0790*/  BSYNC B0 ;  /* 0x0000000000007941 */ /* 0x000fea0003800000 */
.L_x_18:
[----:B------:R-:W-:Y:S05]  /*07a0*/  @P1 BRA `(.L_x_22) ;  /* 0xfffffff800541947 */ /* 0x000fea000383ffff */
[----:B------:R-:W-:Y:S05]  /*07b0*/  EXIT ;  /* 0x000000000000794d */ /* 0x000fea0003800000 */
.L_x_14:
[----:B------:R-:W-:Y:S01]  /*07c0*/  BSSY B0, `(.L_x_23) ;  /* 0x0000008000007945 */ /* 0x000fe20003800000 */
[----:B-----5:R-:W-:Y:S01]  /*07d0*/  IMAD.MOV.U32 R11, RZ, RZ, R13 ;  /* 0x000000ffff0b7224 */ /* 0x020fe200078e000d */
[----:B------:R-:W-:Y:S01]  /*07e0*/  MOV R0, 0xffffffff ;  /* 0xffffffff00007802 */ /* 0x000fe20000000f00 */
[----:B------:R-:W-:Y:S02]  /*07f0*/  IMAD.MOV.U32 R10, RZ, RZ, 0x10 ;  /* 0x00000010ff0a7424 */ /* 0x000fe400078e00ff */
[----:B------:R-:W-:-:S07]  /*0800*/  IMAD.MOV.U32 R9, RZ, RZ, 0x1f ;  /* 0x0000001fff097424 */ /* 0x000fce00078e00ff */
[----:B------:R-:W-:Y:S05]  /*0810*/  WARPSYNC.COLLECTIVE R0, `(.L_x_24) ;  /* 0x0000000000087348 */ /* 0x000fea0003c00000 */
[----:B------:R0:W1:Y:S02]  /*0820*/  SHFL.BFLY P2, R20, R11, R10, R9 ;  /* 0x0c00000a0b147389 */ /* 0x0000640000040009 */
[----:B01----:R-:W-:Y:S05]  /*0830*/  ENDCOLLECTIVE ;  /* 0x000000000000791b */ /* 0x003fea0003800000 */
.L_x_24:
[----:B------:R-:W-:Y:S05]  /*0840*/  BSYNC B0 ;  /* 0x0000000000007941 */ /* 0x000fea0003800000 */
.L_x_23:
[----:B------:R-:W-:Y:S02]  /*0850*/  HFMA2 R9, -RZ, RZ, 0, 1.847743988037109375e-06 ;  /* 0x0000001fff097431 */ /* 0x000fe400000001ff */
[----:B------:R-:W-:Y:S02]  /*0860*/  IMAD.MOV.U32 R11, RZ, RZ, R12 ;  /* 0x000000ffff0b7224 */ /* 0x000fe400078e000c */
[----:B------:R-:W-:Y:S02]  /*0870*/  IMAD.MOV.U32 R10, RZ, RZ, 0x10 ;  /* 0x00000010ff0a7424 */ /* 0x000fe400078e00ff */
[----:B------:R-:W-:Y:S02]  /*0880*/  IMAD.MOV.U32 R0, RZ, RZ, -0x1 ;  /* 0xffffffffff007424 */ /* 0x000fe400078e00ff */
[----:B------:R-:W-:-:S07]  /*0890*/  IMAD.MOV.U32 R15, RZ, RZ, R20 ;  /* 0x000000ffff0f7224 */ /* 0x000fce00078e0014 */
[----:B------:R-:W-:Y:S05]  /*08a0*/  WARPSYNC.COLLECTIVE R0, `(.L_x_25) ;  /* 0x0000000000087348 */ /* 0x000fea0003c00000 */
[----:B------:R0:W1:Y:S02]  /*08b0*/  SHFL.BFLY P2, R20, R11, R10, R9 ;  /* 0x0c00000a0b147389 */ /* 0x0000640000040009 */
[----:B01----:R-:W-:Y:S05]  /*08c0*/  ENDCOLLECTIVE ;  /* 0x000000000000791b */ /* 0x003fea0003800000 */
.L_x_25:
[----:B------:R-:W-:Y:S01]  /*08d0*/  MOV R10, 0x8 ;  /* 0x00000008000a7802 */ /* 0x000fe20000000f00 */
[----:B------:R-:W-:-:S06]  /*08e0*/  IMAD.MOV.U32 R14, RZ, RZ, R20 ;  /* 0x000000ffff0e7224 */ /* 0x000fcc00078e0014 */
[----:B------:R-:W-:-:S10]  /*08f0*/  DADD R14, R12, R14 ;  /* 0x000000000c0e7229 */ /* 0x000fd4000000000e */
[----:B------:R-:W-:-:S07]  /*0900*/  IMAD.MOV.U32 R11, RZ, RZ, R15 ;  /* 0x000000ffff0b7224 */ /* 0x000fce00078e000f */
[----:B------:R-:W-:Y:S05]  /*0910*/  WARPSYNC.COLLECTIVE R0, `(.L_x_26) ;  /* 0x0000000000087348 */ /* 0x000fea0003c00000 */
[----:B------:R0:W1:Y:S02]  /*0920*/  SHFL.BFLY P2, R20, R11, R10, R9 ;  /* 0x0c00000a0b147389 */ /* 0x0000640000040009 */
[----:B01----:R-:W-:Y:S05]  /*0930*/  ENDCOLLECTIVE ;  /* 0x000000000000791b */ /* 0x003fea0003800000 */
.L_x_26:
[----:B------:R-:W-:Y:S02]  /*0940*/  IMAD.MOV.U32 R11, RZ, RZ, R14 ;  /* 0x000000ffff0b7224 */ /* 0x000fe400078e000e */
[----:B------:R-:W-:-:S07]  /*0950*/  IMAD.MOV.U32 R17, RZ, RZ, R20 ;  /* 0x000000ffff117224 */ /* 0x000fce00078e0014 */
[----:B------:R-:W-:Y:S05]  /*0960*/  WARPSYNC.COLLECTIVE R0, `(.L_x_27) ;  /* 0x0000000000087348 */ /* 0x000fea0003c00000 */
[----:B------:R0:W1:Y:S02]  /*0970*/  SHFL.BFLY P2, R20, R11, R10, R9 ;  /* 0x0c00000a0b147389 */ /* 0x0000640000040009 */
[----:B01----:R-:W-:Y:S05]  /*0980*/  ENDCOLLECTIVE ;  /* 0x000000000000791b */ /* 0x003fea0003800000 */
.L_x_27:
[----:B------:R-:W-:Y:S01]  /*0990*/  IMAD.MOV.U32 R10, RZ, RZ, 0x4 ;  /* 0x00000004ff0a7424 */ /* 0x000fe200078e00ff */
[----:B------:R-:W-:-:S06]  /*09a0*/  MOV R16, R20 ;  /* 0x0000001400107202 */ /* 0x000fcc0000000f00 */
[----:B------:R-:W-:-:S10]  /*09b0*/  DADD R16, R14, R16 ;  /* 0x000000000e107229 */ /* 0x000fd40000000010 */
[----:B------:R-:W-:-:S07]  /*09c0*/  IMAD.MOV.U32 R11, RZ, RZ, R17 ;  /* 0x000000ffff0b7224 */ /* 0x000fce00078e0011 */
[----:B------:R-:W-:Y:S05]  /*09d0*/  WARPSYNC.COLLECTIVE R0, `(.L_x_28) ;  /* 0x0000000000087348 */ /* 0x000fea0003c00000 */
[----:B------:R0:W1:Y:S02]  /*09e0*/  SHFL.BFLY P2, R20, R11, R10, R9 ;  /* 0x0c00000a0b147389 */ /* 0x0000640000040009 */
[----:B01----:R-:W-:Y:S05]  /*09f0*/  ENDCOLLECTIVE ;  /* 0x000000000000791b */ /* 0x003fea0003800000 */
.L_x_28:
[----:B------:R-:W-:Y:S01]  /*0a00*/  IMAD.MOV.U32 R11, RZ, RZ, R16 ;  /* 0x000000ffff0b7224 */ /* 0x000fe200078e0010 */
[----:B------:R-:W-:-:S07]  /*0a10*/  MOV R19, R20 ;  /* 0x0000001400137202 */ /* 0x000fce0000000f00 */
[----:B------:R-:W-:Y:S05]  /*0a20*/  WARPSYNC.COLLECTIVE R0, `(.L_x_29) ;  /* 0x0000000000087348 */ /* 0x000fea0003c00000 */
[----:B------:R0:W1:Y:S02]  /*0a30*/  SHFL.BFLY P2, R20, R11, R10, R9 ;  /* 0x0c00000a0b147389 */ /* 0x0000640000040009 */
[----:B01----:R-:W-:Y:S05]  /*0a40*/  ENDCOLLECTIVE ;  /* 0x000000000000791b */ /* 0x003fea0003800000 */
.L_x_29:
[----:B------:R-:W-:Y:S02]  /*0a50*/  IMAD.MOV.U32 R10, RZ, RZ, 0x2 ;  /* 0x00000002ff0a7424 */ /* 0x000fe400078e00ff */
[----:B------:R-:W-:-:S06]  /*0a60*/  IMAD.MOV.U32 R18, RZ, RZ, R20 ;  /* 0x000000ffff127224 */ /* 0x000fcc00078e0014 */
[----:B------:R-:W-:-:S10]  /*0a70*/  DADD R18, R16, R18 ;  /* 0x0000000010127229 */ /* 0x000fd40000000012 */
[----:B------:R-:W-:-:S07]  /*0a80*/  MOV R11, R19 ;  /* 0x00000013000b7202 */ /* 0x000fce0000000f00 */
[----:B------:R-:W-:Y:S05]  /*0a90*/  WARPSYNC.COLLECTIVE R0, `(.L_x_30) ;  /* 0x0000000000087348 */ /* 0x000fea0003c00000 */
[----:B------:R0:W1:Y:S02]  /*0aa0*/  SHFL.BFLY P2, R20, R11, R10, R9 ;  /* 0x0c00000a0b147389 */ /* 0x0000640000040009 */
[----:B01----:R-:W-:Y:S05]  /*0ab0*/  ENDCOLLECTIVE ;  /* 0x000000000000791b */ /* 0x003fea0003800000 */
.L_x_30:
[----:B------:R-:W-:Y:S01]  /*0ac0*/  MOV R11, R18 ;  /* 0x00000012000b7202 */ /* 0x000fe20000000f00 */
[----:B------:R-:W-:-:S07]  /*0ad0*/  IMAD.MOV.U32 R13, RZ, RZ, R20 ;  /* 0x000000ffff0d7224 */ /* 0x000fce00078e0014 */
[----:B------:R-:W-:Y:S05]  /*0ae0*/  WARPSYNC.COLLECTIVE R0, `(.L_x_31) ;  /* 0x0000000000087348 */ /* 0x000fea0003c00000 */
[----:B------:R0:W1:Y:S02]  /*0af0*/  SHFL.BFLY P2, R20, R11, R10, R9 ;  /* 0x0c00000a0b147389 */ /* 0x0000640000040009 */
[----:B01----:R-:W-:Y:S05]  /*0b00*/  ENDCOLLECTIVE ;  /* 0x000000000000791b */ /* 0x003fea0003800000 */
.L_x_31:
[----:B------:R-:W-:Y:S01]  /*0b10*/  MOV R10, 0x1 ;  /* 0x00000001000a7802 */ /* 0x000fe20000000f00 */
[----:B------:R-:W-:-:S06]  /*0b20*/  IMAD.MOV.U32 R12, RZ, RZ, R20 ;  /* 0x000000ffff0c7224 */ /* 0x000fcc00078e0014 */
[----:B------:R-:W-:-:S10]  /*0b30*/  DADD R12, R18, R12 ;  /* 0x00000000120c7229 */ /* 0x000fd4000000000c */
[----:B------:R-:W-:-:S07]  /*0b40*/  IMAD.MOV.U32 R11, RZ, RZ, R13 ;  /* 0x000000ffff0b7224 */ /* 0x000fce00078e000d */
[----:B------:R-:W-:Y:S05]  /*0b50*/  WARPSYNC.COLLECTIVE R0, `(.L_x_32) ;  /* 0x0000000000087348 */ /* 0x000fea0003c00000 */
[----:B------:R0:W1:Y:S02]  /*0b60*/  SHFL.BFLY P2, R20, R11, R10, R9 ;  /* 0x0c00000a0b147389 */ /* 0x0000640000040009 */
[----:B01----:R-:W-:Y:S05]  /*0b70*/  ENDCOLLECTIVE ;  /* 0x000000000000791b */ /* 0x003fea0003800000 */
.L_x_32:
[----:B------:R-:W-:Y:S02]  /*0b80*/  IMAD.MOV.U32 R11, RZ, RZ, R12 ;  /* 0x000000ffff0b7224 */ /* 0x000fe400078e000c */
[----:B------:R-:W-:-:S07]  /*0b90*/  IMAD.MOV.U32 R19, RZ, RZ, R20 ;  /* 0x000000ffff137224 */ /* 0x000fce00078e0014 */
[----:B------:R-:W-:Y:S05]  /*0ba0*/  WARPSYNC.COLLECTIVE R0, `(.L_x_33) ;  /* 0x0000000000087348 */ /* 0x000fea0003c00000 */
[----:B------:R0:W1:Y:S02]  /*0bb0*/  SHFL.BFLY P2, R20, R11, R10, R9 ;  /* 0x0c00000a0b147389 */ /* 0x0000640000040009 */
[----:B01----:R-:W-:Y:S05]  /*0bc0*/  ENDCOLLECTIVE ;  /* 0x000000000000791b */ /* 0x003fea0003800000 */
.L_x_33:
[----:B------:R-:W-:Y:S05]  /*0bd0*/  BRA `(.L_x_34) ;  /* 0xfffffff400e87947 */ /* 0x000fea000383ffff */
.L_x_20:
[----:B--2---:R-:W-:Y:S01]  /*0be0*/  MOV R11, R13 ;  /* 0x0000000d000b7202 */ /* 0x004fe20000000f00 */
[----:B------:R-:W-:Y:S01]  /*0bf0*/  IMAD.MOV.U32 R10, RZ, RZ, 0x10 ;  /* 0x00000010ff0a7424 */ /* 0x000fe200078e00ff */
[----:B------:R-:W-:Y:S01]  /*0c00*/  MOV R0, 0xffffffff ;  /* 0xffffffff00007802 */ /* 0x000fe20000000f00 */
[----:B-1----:R-:W-:-:S07]  /*0c10*/  IMAD.MOV.U32 R9, RZ, RZ, 0x1f ;  /* 0x0000001fff097424 */ /* 0x002fce00078e00ff */
[----:B0-----:R-:W-:Y:S05]  /*0c20*/  WARPSYNC.COLLECTIVE R0, `(.L_x_35) ;  /* 0x0000000000087348 */ /* 0x001fea0003c00000 */
[----:B------:R1:W2:Y:S02]  /*0c30*/  SHFL.BFLY P2, R20, R11, R10, R9 ;  /* 0x0c00000a0b147389 */ /* 0x0002a40000040009 */
[----:B012---:R-:W-:Y:S05]  /*0c40*/  ENDCOLLECTIVE ;  /* 0x000000000000791b */ /* 0x007fea0003800000 */
.L_x_35:
[----:B------:R-:W-:Y:S02]  /*0c50*/  IMAD.MOV.U32 R11, RZ, RZ, R12 ;  /* 0x000000ffff0b7224 */ /* 0x000fe400078e000c */
[----:B------:R-:W-:-:S07]  /*0c60*/  IMAD.MOV.U32 R15, RZ, RZ, R20 ;  /* 0x000000ffff0f7224 */ /* 0x000fce00078e0014 */
[----:B------:R-:W-:Y:S05]  /*0c70*/  WARPSYNC.COLLECTIVE R0, `(.L_x_36) ;  /* 0x0000000000087348 */ /* 0x000fea0003c00000 */
[----:B------:R0:W1:Y:S02]  /*0c80*/  SHFL.BFLY P2, R20, R11, R10, R9 ;  /* 0x0c00000a0b147389 */ /* 0x0000640000040009 */
[----:B01----:R-:W-:Y:S05]  /*0c90*/  ENDCOLLECTIVE ;  /* 0x000000000000791b */ /* 0x003fea0003800000 */
.L_x_36:
[----:B------:R-:W-:Y:S01]  /*0ca0*/  IMAD.MOV.U32 R10, RZ, RZ, 0x8 ;  /* 0x00000008ff0a7424 */ /* 0x000fe200078e00ff */
[----:B------:R-:W-:-:S06]  /*0cb0*/  MOV R14, R20 ;  /* 0x00000014000e7202 */ /* 0x000fcc0000000f00 */
[----:B------:R-:W-:-:S10]  /*0cc0*/  DADD R14, R12, R14 ;  /* 0x000000000c0e7229 */ /* 0x000fd4000000000e */
[----:B------:R-:W-:-:S07]  /*0cd0*/  IMAD.MOV.U32 R11, RZ, RZ, R15 ;  /* 0x000000ffff0b7224 */ /* 0x000fce00078e000f */
[----:B------:R-:W-:Y:S05]  /*0ce0*/  WARPSYNC.COLLECTIVE R0, `(.L_x_37) ;  /* 0x0000000000087348 */ /* 0x000fea0003c00000 */
[----:B------:R0:W1:Y:S02]  /*0cf0*/  SHFL.BFLY P2, R20, R11, R10, R9 ;  /* 0x0c00000a0b147389 */ /* 0x0000640000040009 */
[----:B01----:R-:W-:Y:S05]  /*0d00*/  ENDCOLLECTIVE ;  /* 0x000000000000791b */ /* 0x003fea0003800000 */
.L_x_37:
[----:B------:R-:W-:Y:S01]  /*0d10*/  IMAD.MOV.U32 R11, RZ, RZ, R14 ;  /* 0x000000ffff0b7224 */ /* 0x000fe200078e000e */
[----:B------:R-:W-:-:S07]  /*0d20*/  MOV R17, R20 ;  /* 0x0000001400117202 */ /* 0x000fce0000000f00 */
[----:B------:R-:W-:Y:S05]  /*0d30*/  WARPSYNC.COLLECTIVE R0, `(.L_x_38) ;  /* 0x0000000000087348 */ /* 0x000fea0003c00000 */
[----:B------:R0:W1:Y:S02]  /*0d40*/  SHFL.BFLY P2, R20, R11, R10, R9 ;  /* 0x0c00000a0b147389 */ /* 0x0000640000040009 */
[----:B01----:R-:W-:Y:S05]  /*0d50*/  ENDCOLLECTIVE ;  /* 0x000000000000791b */ /* 0x003fea0003800000 */
.L_x_38:
[----:B------:R-:W-:Y:S02]  /*0d60*/  IMAD.MOV.U32 R10, RZ, RZ, 0x4 ;  /* 0x00000004ff0a7424 */ /* 0x000fe400078e00ff */
[----:B------:R-:W-:-:S06]  /*0d70*/  IMAD.MOV.U32 R16, RZ, RZ, R20 ;  /* 0x000000ffff107224 */ /* 0x000fcc00078e0014 */
[----:B------:R-:W-:-:S10]  /*0d80*/  DADD R16, R14, R16 ;  /* 0x000000000e107229 */ /* 0x000fd40000000010 */
[----:B------:R-:W-:-:S07]  /*0d90*/  MOV R11, R17 ;  /* 0x00000011000b7202 */ /* 0x000fce0000000f00 */
[----:B------:R-:W-:Y:S05]  /*0da0*/  WARPSYNC.COLLECTIVE R0, `(.L_x_39) ;  /* 0x0000000000087348 */ /* 0x000fea0003c00000 */
[----:B------:R0:W1:Y:S02]  /*0db0*/  SHFL.BFLY P2, R20, R11, R10, R9 ;  /* 0x0c00000a0b147389 */ /* 0x0000640000040009 */
[----:B01----:R-:W-:Y:S05]  /*0dc0*/  ENDCOLLECTIVE ;  /* 0x000000000000791b */ /* 0x003fea0003800000 */
.L_x_39:
[----:B------:R-:W-:Y:S01]  /*0dd0*/  MOV R11, R16 ;  /* 0x00000010000b7202 */ /* 0x000fe20000000f00 */
[----:B------:R-:W-:-:S07]  /*0de0*/  IMAD.MOV.U32 R19, RZ, RZ, R20 ;  /* 0x000000ffff137224 */ /* 0x000fce00078e0014 */
[----:B------:R-:W-:Y:S05]  /*0df0*/  WARPSYNC.COLLECTIVE R0, `(.L_x_40) ;  /* 0x0000000000087348 */ /* 0x000fea0003c00000 */
[----:B------:R0:W1:Y:S02]  /*0e00*/  SHFL.BFLY P2, R20, R11, R10, R9 ;  /* 0x0c00000a0b147389 */ /* 0x0000640000040009 */
[----:B01----:R-:W-:Y:S05]  /*0e10*/  ENDCOLLECTIVE ;  /* 0x000000000000791b */ /* 0x003fea0003800000 */
.L_x_40:
[----:B------:R-:W-:Y:S01]  /*0e20*/  MOV R10, 0x2 ;  /* 0x00000002000a7802 */ /* 0x000fe20000000f00 */
[----:B------:R-:W-:-:S06]  /*0e30*/  IMAD.MOV.U32 R18, RZ, RZ, R20 ;  /* 0x000000ffff127224 */ /* 0x000fcc00078e0014 */
[----:B------:R-:W-:-:S10]  /*0e40*/  DADD R18, R16, R18 ;  /* 0x0000000010127229 */ /* 0x000fd40000000012 */
[----:B------:R-:W-:-:S07]  /*0e50*/  IMAD.MOV.U32 R11, RZ, RZ, R19 ;  /* 0x000000ffff0b7224 */ /* 0x000fce00078e0013 */
[----:B------:R-:W-:Y:S05]  /*0e60*/  WARPSYNC.COLLECTIVE R0, `(.L_x_41) ;  /* 0x0000000000087348 */ /* 0x000fea0003c00000 */
[----:B------:R0:W1:Y:S02]  /*0e70*/  SHFL.BFLY P2, R20, R11, R10, R9 ;  /* 0x0c00000a0b147389 */ /* 0x0000640000040009 */
[----:B01----:R-:W-:Y:S05]  /*0e80*/  ENDCOLLECTIVE ;  /* 0x000000000000791b */ /* 0x003fea0003800000 */
.L_x_41:
[----:B------:R-:W-:Y:S02]  /*0e90*/  IMAD.MOV.U32 R11, RZ, RZ, R18 ;  /* 0x000000ffff0b7224 */ /* 0x000fe400078e0012 */
[----:B------:R-:W-:-:S07]  /*0ea0*/  IMAD.MOV.U32 R13, RZ, RZ, R20 ;  /* 0x000000ffff0d7224 */ /* 0x000fce00078e0014 */
[----:B------:R-:W-:Y:S05]  /*0eb0*/  WARPSYNC.COLLECTIVE R0, `(.L_x_42) ;  /* 0x0000000000087348 */ /* 0x000fea0003c00000 */
[----:B------:R0:W1:Y:S02]  /*0ec0*/  SHFL.BFLY P2, R20, R11, R10, R9 ;  /* 0x0c00000a0b147389 */ /* 0x0000640000040009 */
[----:B01----:R-:W-:Y:S05]  /*0ed0*/  ENDCOLLECTIVE ;  /* 0x000000000000791b */ /* 0x003fea0003800000 */
.L_x_42:
[----:B------:R-:W-:Y:S01]  /*0ee0*/  IMAD.MOV.U32 R10, RZ, RZ, 0x1 ;  /* 0x00000001ff0a7424 */ /* 0x000fe200078e00ff */
[----:B------:R-:W-:-:S06]  /*0ef0*/  MOV R12, R20 ;  /* 0x00000014000c7202 */ /* 0x000fcc0000000f00 */
[----:B------:R-:W-:-:S10]  /*0f00*/  DADD R12, R18, R12 ;  /* 0x00000000120c7229 */ /* 0x000fd4000000000c */
[----:B------:R-:W-:-:S07]  /*0f10*/  IMAD.MOV.U32 R11, RZ, RZ, R13 ;  /* 0x000000ffff0b7224 */ /* 0x000fce00078e000d */
[----:B------:R-:W-:Y:S05]  /*0f20*/  WARPSYNC.COLLECTIVE R0, `(.L_x_43) ;  /* 0x0000000000087348 */ /* 0x000fea0003c00000 */
[----:B------:R0:W1:Y:S02]  /*0f30*/  SHFL.BFLY P2, R20, R11, R10, R9 ;  /* 0x0c00000a0b147389 */ /* 0x0000640000040009 */
[----:B01----:R-:W-:Y:S05]  /*0f40*/  ENDCOLLECTIVE ;  /* 0x000000000000791b */ /* 0x003fea0003800000 */
.L_x_43:
[----:B------:R-:W-:Y:S01]  /*0f50*/  IMAD.MOV.U32 R11, RZ, RZ, R12 ;  /* 0x000000ffff0b7224 */ /* 0x000fe200078e000c */
[----:B------:R-:W-:-:S07]  /*0f60*/  MOV R14, R20 ;  /* 0x00000014000e7202 */ /* 0x000fce0000000f00 */
[----:B------:R-:W-:Y:S05]  /*0f70*/  WARPSYNC.COLLECTIVE R0, `(.L_x_44) ;  /* 0x0000000000087348 */ /* 0x000fea0003c00000 */
[----:B------:R0:W1:Y:S02]  /*0f80*/  SHFL.BFLY P2, R20, R11, R10, R9 ;  /* 0x0c00000a0b147389 */ /* 0x0000640000040009 */
[----:B01----:R-:W-:Y:S05]  /*0f90*/  ENDCOLLECTIVE ;  /* 0x000000000000791b */ /* 0x003fea0003800000 */
.L_x_44:
[----:B------:R-:W-:Y:S01]  /*0fa0*/  IMAD.MOV.U32 R8, RZ, RZ, R20 ;  /* 0x000000ffff087224 */ /* 0x000fe200078e0014 */
[----:B------:R-:W-:Y:S06]  /*0fb0*/  BRA `(.L_x_45) ;  /* 0xfffffff400bc7947 */ /* 0x000fec000383ffff */
        .weak           $__internal_1_$__cuda_sm20_div_rn_f64_full
        .type           $__internal_1_$__cuda_sm20_div_rn_f64_full,@function
        .size           $__internal_1_$__cuda_sm20_div_rn_f64_full,(.L_x_67 - $__internal_1_$__cuda_sm20_div_rn_f64_full)
$__internal_1_$__cuda_sm20_div_rn_f64_full:
[----:B------:R-:W0:Y:S01]  /*0fc0*/  LDC.64 R12, c[0x0][0x398] ;  /* 0x0000e600ff0c7b82 */ /* 0x000e220000000a00 */
[----:B------:R-:W-:Y:S01]  /*0fd0*/  IMAD.MOV.U32 R14, RZ, RZ, 0x1 ;  /* 0x00000001ff0e7424 */ /* 0x000fe200078e00ff */
[----:B------:R-:W-:Y:S01]  /*0fe0*/  BSSY.RECONVERGENT B1, `(.L_x_46) ;  /* 0x0000055000017945 */ /* 0x000fe20003800200 */
[----:B------:R-:W-:Y:S01]  /*0ff0*/  IMAD.MOV.U32 R25, RZ, RZ, 0x1ca00000 ;  /* 0x1ca00000ff197424 */ /* 0x000fe200078e00ff */
[C---:B0-----:R-:W-:Y:S02]  /*1000*/  FSETP.GEU.AND P0, PT, |R13|.reuse, 1.469367938527859385e-39, PT ;  /* 0x001000000d00780b */ /* 0x041fe40003f0e200 */
[C---:B------:R-:W-:Y:S02]  /*1010*/  LOP3.LUT R10, R13.reuse, 0x800fffff, RZ, 0xc0, !PT ;  /* 0x800fffff0d0a7812 */ /* 0x040fe400078ec0ff */
[----:B------:R-:W-:Y:S02]  /*1020*/  LOP3.LUT R23, R13, 0x7ff00000, RZ, 0xc0, !PT ;  /* 0x7ff000000d177812 */ /* 0x000fe400078ec0ff */
[----:B------:R-:W-:-:S02]  /*1030*/  LOP3.LUT R11, R10, 0x3ff00000, RZ, 0xfc, !PT ;  /* 0x3ff000000a0b7812 */ /* 0x000fc400078efcff */
[----:B------:R-:W-:Y:S01]  /*1040*/  MOV R10, R12 ;  /* 0x0000000c000a7202 */ /* 0x000fe20000000f00 */
[----:B------:R-:W-:-:S04]  /*1050*/  IMAD.MOV.U32 R24, RZ, RZ, R23 ;  /* 0x000000ffff187224 */ /* 0x000fc800078e0017 */
[----:B------:R-:W0:Y:S02]  /*1060*/  @!P0 LDC.64 R8, c[0x0][0x398] ;  /* 0x0000e600ff088b82 */ /* 0x000e240000000a00 */
[----:B0-----:R-:W-:Y:S01]  /*1070*/  @!P0 DMUL R10, R8, 8.98846567431157953865e+307 ;  /* 0x7fe00000080a8828 */ /* 0x001fe20000000000 */
[----:B------:R-:W-:Y:S01]  /*1080*/  MOV R9, R19 ;  /* 0x0000001300097202 */ /* 0x000fe20000000f00 */
[----:B------:R-:W-:-:S04]  /*1090*/  IMAD.MOV.U32 R8, RZ, RZ, R18 ;  /* 0x000000ffff087224 */ /* 0x000fc800078e0012 */
[----:B------:R-:W0:Y:S01]  /*10a0*/  MUFU.RCP64H R15, R11 ;  /* 0x0000000b000f7308 */ /* 0x000e220000001800 */
[C---:B------:R-:W-:Y:S02]  /*10b0*/  FSETP.GEU.AND P3, PT, |R9|.reuse, 1.469367938527859385e-39, PT ;  /* 0x001000000900780b */ /* 0x040fe40003f6e200 */
[----:B------:R-:W-:Y:S02]  /*10c0*/  LOP3.LUT R22, R9, 0x7ff00000, RZ, 0xc0, !PT ;  /* 0x7ff0000009167812 */ /* 0x000fe400078ec0ff */
[----:B------:R-:W-:Y:S02]  /*10d0*/  @!P0 LOP3.LUT R24, R11, 0x7ff00000, RZ, 0xc0, !PT ;  /* 0x7ff000000b188812 */ /* 0x000fe400078ec0ff */
[----:B------:R-:W-:Y:S01]  /*10e0*/  ISETP.GE.U32.AND P2, PT, R22, R23, PT ;  /* 0x000000171600720c */ /* 0x000fe20003f46070 */
[----:B------:R-:W-:Y:S02]  /*10f0*/  IMAD.MOV.U32 R27, RZ, RZ, R22 ;  /* 0x000000ffff1b7224 */ /* 0x000fe400078e0016 */
[----:B------:R-:W-:Y:S01]  /*1100*/  VIADD R26, R24, 0xffffffff ;  /* 0xffffffff181a7836 */ /* 0x000fe20000000000 */
[----:B------:R-:W-:-:S04]  /*1110*/  SEL R25, R25, 0x63400000, !P2 ;  /* 0x6340000019197807 */ /* 0x000fc80005000000 */
[----:B------:R-:W-:Y:S01]  /*1120*/  @!P3 LOP3.LUT R20, R25, 0x80000000, R9, 0xf8, !PT ;  /* 0x800000001914b812 */ /* 0x000fe200078ef809 */
[----:B0-----:R-:W-:-:S03]  /*1130*/  DFMA R16, R14, -R10, 1 ;  /* 0x3ff000000e10742b */ /* 0x001fc6000000080a */
[----:B------:R-:W-:Y:S02]  /*1140*/  @!P3 LOP3.LUT R21, R20, 0x100000, RZ, 0xfc, !PT ;  /* 0x001000001415b812 */ /* 0x000fe400078efcff */
[----:B------:R-:W-:-:S03]  /*1150*/  @!P3 MOV R20, RZ ;  /* 0x000000ff0014b202 */ /* 0x000fc60000000f00 */
[----:B------:R-:W-:-:S08]  /*1160*/  DFMA R16, R16, R16, R16 ;  /* 0x000000101010722b */ /* 0x000fd00000000010 */
[----:B------:R-:W-:Y:S01]  /*1170*/  DFMA R16, R14, R16, R14 ;  /* 0x000000100e10722b */ /* 0x000fe2000000000e */
[----:B------:R-:W-:Y:S01]  /*1180*/  LOP3.LUT R15, R25, 0x800fffff, R9, 0xf8, !PT ;  /* 0x800fffff190f7812 */ /* 0x000fe200078ef809 */
[----:B------:R-:W-:-:S06]  /*1190*/  IMAD.MOV.U32 R14, RZ, RZ, R8 ;  /* 0x000000ffff0e7224 */ /* 0x000fcc00078e0008 */
[----:B------:R-:W-:Y:S02]  /*11a0*/  DFMA R18, R16, -R10, 1 ;  /* 0x3ff000001012742b */ /* 0x000fe4000000080a */
[----:B------:R-:W-:-:S06]  /*11b0*/  @!P3 DFMA R14, R14, 2, -R20 ;  /* 0x400000000e0eb82b */ /* 0x000fcc0000000814 */
[----:B------:R-:W-:-:S04]  /*11c0*/  DFMA R16, R16, R18, R16 ;  /* 0x000000121010722b */ /* 0x000fc80000000010 */
[----:B------:R-:W-:-:S04]  /*11d0*/  @!P3 LOP3.LUT R27, R15, 0x7ff00000, RZ, 0xc0, !PT ;  /* 0x7ff000000f1bb812 */ /* 0x000fc800078ec0ff */
[----:B------:R-:W-:Y:S01]  /*11e0*/  IADD3 R20, PT, PT, R27, -0x1, RZ ;  /* 0xffffffff1b147810 */ /* 0x000fe20007ffe0ff */
[----:B------:R-:W-:-:S03]  /*11f0*/  DMUL R18, R16, R14 ;  /* 0x0000000e10127228 */ /* 0x000fc60000000000 */
[----:B------:R-:W-:-:S04]  /*1200*/  ISETP.GT.U32.AND P0, PT, R20, 0x7feffffe, PT ;  /* 0x7feffffe1400780c */ /* 0x000fc80003f04070 */
[----:B------:R-:W-:Y:S01]  /*1210*/  ISETP.GT.U32.OR P0, PT, R26, 0x7feffffe, P0 ;  /* 0x7feffffe1a00780c */ /* 0x000fe20000704470 */
[----:B------:R-:W-:-:S08]  /*1220*/  DFMA R20, R18, -R10, R14 ;  /* 0x8000000a1214722b */ /* 0x000fd0000000000e */
[----:B------:R-:W-:-:S04]  /*1230*/  DFMA R20, R16, R20, R18 ;  /* 0x000000141014722b */ /* 0x000fc80000000012 */
[----:B------:R-:W-:Y:S07]  /*1240*/  @P0 BRA `(.L_x_47) ;  /* 0x0000000000600947 */ /* 0x000fee0003800000 */
[----:B------:R-:W-:Y:S01]  /*1250*/  VIADDMNMX R22, R22, -R23, 0xb9600000, !PT ;  /* 0xb960000016167446 */ /* 0x000fe20007800917 */
[----:B------:R-:W-:-:S03]  /*1260*/  IMAD.MOV.U32 R8, RZ, RZ, RZ ;  /* 0x000000ffff087224 */ /* 0x000fc600078e00ff */
[----:B------:R-:W-:-:S05]  /*1270*/  VIMNMX R22, PT, PT, R22, 0x46a00000, PT ;  /* 0x46a0000016167848 */ /* 0x000fca0003fe0100 */
[----:B------:R-:W-:-:S05]  /*1280*/  IMAD.IADD R25, R22, 0x1, -R25 ;  /* 0x0000000116197824 */ /* 0x000fca00078e0a19 */
[----:B------:R-:W-:-:S06]  /*1290*/  IADD3 R9, PT, PT, R25, 0x7fe00000, RZ ;  /* 0x7fe0000019097810 */ /* 0x000fcc0007ffe0ff */
[----:B------:R-:W-:-:S10]  /*12a0*/  DMUL R16, R20, R8 ;  /* 0x0000000814107228 */ /* 0x000fd40000000000 */
[----:B------:R-:W-:-:S13]  /*12b0*/  FSETP.GTU.AND P0, PT, |R17|, 1.469367938527859385e-39, PT ;  /* 0x001000001100780b */ /* 0x000fda0003f0c200 */
[----:B------:R-:W-:Y:S05]  /*12c0*/  @P0 BRA `(.L_x_48) ;  /* 0x0000000000980947 */ /* 0x000fea0003800000 */
[----:B------:R-:W-:-:S06]  /*12d0*/  DFMA R10, R20, -R10, R14 ;  /* 0x8000000a140a722b */ /* 0x000fcc000000000e */
[----:B------:R-:W-:-:S04]  /*12e0*/  IMAD.MOV.U32 R10, RZ, RZ, RZ ;  /* 0x000000ffff0a7224 */ /* 0x000fc800078e00ff */
[C---:B------:R-:W-:Y:S02]  /*12f0*/  FSETP.NEU.AND P0, PT, R11.reuse, RZ, PT ;  /* 0x000000ff0b00720b */ /* 0x040fe40003f0d000 */
[----:B------:R-:W-:-:S04]  /*1300*/  LOP3.LUT R13, R11, 0x80000000, R13, 0x48, !PT ;  /* 0x800000000b0d7812 */ /* 0x000fc800078e480d */
[----:B------:R-:W-:-:S07]  /*1310*/  LOP3.LUT R11, R13, R9, RZ, 0xfc, !PT ;  /* 0x000000090d0b7212 */ /* 0x000fce00078efcff */
[----:B------:R-:W-:Y:S05]  /*1320*/  @!P0 BRA `(.L_x_48) ;  /* 0x0000000000808947 */ /* 0x000fea0003800000 */
[C---:B------:R-:W-:Y:S01]  /*1330*/  IADD3 R9, PT, PT, -R25.reuse, RZ, RZ ;  /* 0x000000ff19097210 */ /* 0x040fe20007ffe1ff */
[----:B------:R-:W-:Y:S01]  /*1340*/  IMAD.MOV.U32 R8, RZ, RZ, RZ ;  /* 0x000000ffff087224 */ /* 0x000fe200078e00ff */
[----:B------:R-:W-:Y:S01]  /*1350*/  DMUL.RP R10, R20, R10 ;  /* 0x0000000a140a7228 */ /* 0x000fe20000008000 */
[----:B------:R-:W-:-:S04]  /*1360*/  IADD3 R25, PT, PT, -R25, -0x43300000, RZ ;  /* 0xbcd0000019197810 */ /* 0x000fc80007ffe1ff */
[----:B------:R-:W-:-:S05]  /*1370*/  DFMA R8, R16, -R8, R20 ;  /* 0x800000081008722b */ /* 0x000fca0000000014 */
[----:B------:R-:W-:-:S05]  /*1380*/  LOP3.LUT R13, R11, R13, RZ, 0x3c, !PT ;  /* 0x0000000d0b0d7212 */ /* 0x000fca00078e3cff */
[----:B------:R-:W-:-:S04]  /*1390*/  FSETP.NEU.AND P0, PT, |R9|, R25, PT ;  /* 0x000000190900720b */ /* 0x000fc80003f0d200 */
[----:B------:R-:W-:Y:S02]  /*13a0*/  FSEL R16, R10, R16, !P0 ;  /* 0x000000100a107208 */ /* 0x000fe40004000000 */
[----:B------:R-:W-:Y:S01]  /*13b0*/  FSEL R17, R13, R17, !P0 ;  /* 0x000000110d117208 */ /* 0x000fe20004000000 */
[----:B------:R-:W-:Y:S06]  /*13c0*/  BRA `(.L_x_48) ;  /* 0x0000000000587947 */ /* 0x000fec0003800000 */
.L_x_47:
[----:B------:R-:W-:-:S14]  /*13d0*/  DSETP.NAN.AND P0, PT, R8, R8, PT ;  /* 0x000000080800722a */ /* 0x000fdc0003f08000 */
[----:B------:R-:W-:Y:S05]  /*13e0*/  @P0 BRA `(.L_x_49) ;  /* 0x0000000000480947 */ /* 0x000fea0003800000 */
[----:B------:R-:W0:Y:S02]  /*13f0*/  LDC.64 R10, c[0x0][0x398] ;  /* 0x0000e600ff0a7b82 */ /* 0x000e240000000a00 */
[----:B0-----:R-:W-:-:S14]  /*1400*/  DSETP.NAN.AND P0, PT, R10, R10, PT ;  /* 0x0000000a0a00722a */ /* 0x001fdc0003f08000 */
[----:B------:R-:W-:Y:S05]  /*1410*/  @P0 BRA `(.L_x_50) ;  /* 0x0000000000300947 */ /* 0x000fea0003800000 */
[----:B------:R-:W-:Y:S01]  /*1420*/  ISETP.NE.AND P0, PT, R27, R24, PT ;  /* 0x000000181b00720c */ /* 0x000fe20003f05270 */
[----:B------:R-:W-:Y:S01]  /*1430*/  IMAD.MOV.U32 R16, RZ, RZ, 0x0 ;  /* 0x00000000ff107424 */ /* 0x000fe200078e00ff */
[----:B------:R-:W-:-:S11]  /*1440*/  MOV R17, 0xfff80000 ;  /* 0xfff8000000117802 */ /* 0x000fd60000000f00 */
        /* <DEDUP_REMOVED lines=9> */
.L_x_50:
[----:B------:R-:W-:Y:S01]  /*14e0*/  LOP3.LUT R17, R13, 0x80000, RZ, 0xfc, !PT ;  /* 0x000800000d117812 */ /* 0x000fe200078efcff */
[----:B------:R-:W-:Y:S01]  /*14f0*/  IMAD.MOV.U32 R16, RZ, RZ, R12 ;  /* 0x000000ffff107224 */ /* 0x000fe200078e000c */
[----:B------:R-:W-:Y:S06]  /*1500*/  BRA `(.L_x_48) ;  /* 0x0000000000087947 */ /* 0x000fec0003800000 */
.L_x_49:
[----:B------:R-:W-:Y:S01]  /*1510*/  LOP3.LUT R17, R9, 0x80000, RZ, 0xfc, !PT ;  /* 0x0008000009117812 */ /* 0x000fe200078efcff */
[----:B------:R-:W-:-:S07]  /*1520*/  IMAD.MOV.U32 R16, RZ, RZ, R8 ;  /* 0x000000ffff107224 */ /* 0x000fce00078e0008 */
.L_x_48:
[----:B------:R-:W-:Y:S05]  /*1530*/  BSYNC.RECONVERGENT B1 ;  /* 0x0000000000017941 */ /* 0x000fea0003800200 */
.L_x_46:
[----:B------:R-:W-:Y:S01]  /*1540*/  MOV R8, R0 ;  /* 0x0000000000087202 */ /* 0x000fe20000000f00 */
[----:B------:R-:W-:-:S04]  /*1550*/  IMAD.MOV.U32 R9, RZ, RZ, 0x0 ;  /* 0x00000000ff097424 */ /* 0x000fc800078e00ff */
[----:B------:R-:W-:Y:S05]  /*1560*/  RET.REL.NODEC R8 `(_Z21reduction_sum_dividedPKdPdiid) ;  /* 0xffffffe808a47950 */ /* 0x000fea0003c3ffff */
.L_x_51:
        /* <DEDUP_REMOVED lines=9> */
.L_x_67:


//--------------------- .text._Z7zUpdatePdS_Pji   --------------------------
	.section	.text._Z7zUpdatePdS_Pji,"ax",@progbits
	.align	128
        .global         _Z7zUpdatePdS_Pji
        .type           _Z7zUpdatePdS_Pji,@function
        .size           _Z7zUpdatePdS_Pji,(.L_x_71 - _Z7zUpdatePdS_Pji)
        .other          _Z7zUpdatePdS_Pji,@"STO_CUDA_ENTRY STV_DEFAULT"
_Z7zUpdatePdS_Pji:
.text._Z7zUpdatePdS_Pji:
[----:B------:R-:W-:Y:S01]  /*0000*/  LDC R1, c[0x0][0x37c] ;  /* 0x0000df00ff017b82 */ /* 0x000fe20000000800 */
[----:B------:R-:W0:Y:S07]  /*0010*/  S2R R0, SR_CTAID.X ;  /* 0x0000000000007919 */ /* 0x000e2e0000002500 */
[----:B------:R-:W1:Y:S01]  /*0020*/  LDC R7, c[0x0][0x398] ;  /* 0x0000e600ff077b82 */ /* 0x000e620000000800 */
[----:B------:R-:W0:Y:S01]  /*0030*/  LDCU UR6, c[0x0][0x360] ;  /* 0x00006c00ff0677ac */ /* 0x000e220008000800 */
[----:B------:R-:W0:Y:S01]  /*0040*/  S2R R5, SR_TID.X ;  /* 0x0000000000057919 */ /* 0x000e220000002100 */
[----:B------:R-:W2:Y:S05]  /*0050*/  LDCU.64 UR4, c[0x0][0x358] ;  /* 0x00006b00ff0477ac */ /* 0x000eaa0008000a00 */
[----:B------:R-:W3:Y:S01]  /*0060*/  LDC.64 R2, c[0x0][0x390] ;  /* 0x0000e400ff027b82 */ /* 0x000ee20000000a00 */
[----:B0-----:R-:W-:-:S05]  /*0070*/  IMAD R0, R0, UR6, R5 ;  /* 0x0000000600007c24 */ /* 0x001fca000f8e0205 */
[----:B-1----:R-:W-:-:S05]  /*0080*/  LEA R5, R7, R0, 0xc ;  /* 0x0000000007057211 */ /* 0x002fca00078e60ff */
[----:B---3--:R-:W-:-:S06]  /*0090*/  IMAD.WIDE R2, R5, 0x4, R2 ;  /* 0x0000000405027825 */ /* 0x008fcc00078e0202 */
[----:B--2---:R-:W2:Y:S01]  /*00a0*/  LDG.E.CONSTANT R2, desc[UR4][R2.64] ;  /* 0x0000000402027981 */ /* 0x004ea2000c1e9900 */
[----:B------:R-:W-:Y:S01]  /*00b0*/  HFMA2 R11, -RZ, RZ, 0, 0 ;  /* 0x00000000ff0b7431 */ /* 0x000fe200000001ff */
[----:B--2---:R-:W-:-:S07]  /*00c0*/  LOP3.LUT R10, R2, 0x1fff, RZ, 0xc0, !PT ;  /* 0x00001fff020a7812 */ /* 0x004fce00078ec0ff */
.L_x_54:
[----:B0-----:R-:W0:Y:S01]  /*00d0*/  LDC.64 R2, c[0x0][0x388] ;  /* 0x0000e200ff027b82 */ /* 0x001e220000000a00 */
[C---:B------:R-:W-:Y:S01]  /*00e0*/  IMAD R7, R11.reuse, 0x1000, R0 ;  /* 0x000010000b077824 */ /* 0x040fe200078e0200 */
[----:B------:R-:W-:-:S06]  /*00f0*/  LEA R9, R11, R10, 0xd ;  /* 0x0000000a0b097211 */ /* 0x000fcc00078e68ff */
[----:B------:R-:W1:Y:S01]  /*0100*/  LDC.64 R4, c[0x0][0x380] ;  /* 0x0000e000ff047b82 */ /* 0x000e620000000a00 */
[----:B0-----:R-:W-:-:S06]  /*0110*/  IMAD.WIDE R2, R7, 0x8, R2 ;  /* 0x0000000807027825 */ /* 0x001fcc00078e0202 */
[----:B------:R-:W5:Y:S01]  /*0120*/  LDG.E.64.CONSTANT R2, desc[UR4][R2.64] ;  /* 0x0000000402027981 */ /* 0x000f62000c1e9b00 */
[----:B-1----:R-:W-:-:S05]  /*0130*/  IMAD.WIDE.U32 R8, R9, 0x8, R4 ;  /* 0x0000000809087825 */ /* 0x002fca00078e0004 */
[----:B------:R0:W5:Y:S01]  /*0140*/  LDG.E.64 R4, desc[UR4][R8.64] ;  /* 0x0000000408047981 */ /* 0x000162000c1e1b00 */
[----:B------:R-:W-:Y:S01]  /*0150*/  VIADD R11, R11, 0x1 ;  /* 0x000000010b0b7836 */ /* 0x000fe20000000000 */
[----:B------:R-:W-:Y:S04]  /*0160*/  BSSY B0, `(.L_x_52) ;  /* 0x000000a000007945 */ /* 0x000fe80003800000 */
[----:B------:R-:W-:-:S13]  /*0170*/  ISETP.NE.AND P1, PT, R11, 0x400, PT ;  /* 0x000004000b00780c */ /* 0x000fda0003f25270 */
.L_x_53:
[----:B-----5:R-:W-:Y:S01]  /*0180*/  DADD R6, R2, R4 ;  /* 0x0000000002067229 */ /* 0x020fe20000000004 */
[----:B------:R-:W-:Y:S09]  /*0190*/  YIELD ;  /* 0x0000000000007946 */ /* 0x000ff20003800000 */
[----:B------:R-:W2:Y:S02]  /*01a0*/  ATOMG.E.CAS.64.STRONG.GPU PT, R6, [R8], R4, R6 ;  /* 0x00000004080673a9 */ /* 0x000ea400001ee506 */
[----:B--2---:R-:W-:-:S02]  /*01b0*/  ISETP.NE.U32.AND P0, PT, R4, R6, PT ;  /* 0x000000060400720c */ /* 0x004fc40003f05070 */
[----:B------:R-:W-:Y:S02]  /*01c0*/  MOV R4, R6 ;  /* 0x0000000600047202 */ /* 0x000fe40000000f00 */
[----:B------:R-:W-:Y:S01]  /*01d0*/  ISETP.NE.AND.EX P0, PT, R5, R7, PT, P0 ;  /* 0x000000070500720c */ /* 0x000fe20003f05300 */
[----:B------:R-:W-:-:S12]  /*01e0*/  IMAD.MOV.U32 R5, RZ, RZ, R7 ;  /* 0x000000ffff057224 */ /* 0x000fd800078e0007 */
[----:B------:R-:W-:Y:S05]  /*01f0*/  @P0 BRA `(.L_x_53) ;  /* 0xfffffffc00e00947 */ /* 0x000fea000383ffff */
[----:B------:R-:W-:Y:S05]  /*0200*/  BSYNC B0 ;  /* 0x0000000000007941 */ /* 0x000fea0003800000 */
.L_x_52:
[----:B------:R-:W-:Y:S05]  /*0210*/  @P1 BRA `(.L_x_54) ;  /* 0xfffffffc00ac1947 */ /* 0x000fea000383ffff */
[----:B------:R-:W-:Y:S05]  /*0220*/  EXIT ;  /* 0x000000000000794d */ /* 0x000fea0003800000 */
.L_x_55:
        /* <DEDUP_REMOVED lines=13> */
.L_x_71:


//--------------------- .text._Z10zCalculatePKdS0_S0_S0_PdPKji --------------------------
	.section	.text._Z10zCalculatePKdS0_S0_S0_PdPKji,"ax",@progbits
	.align	128
        .global         _Z10zCalculatePKdS0_S0_S0_PdPKji
        .type           _Z10zCalculatePKdS0_S0_S0_PdPKji,@function
        .size           _Z10zCalculatePKdS0_S0_S0_PdPKji,(.L_x_68 - _Z10zCalculatePKdS0_S0_S0_PdPKji)
        .other          _Z10zCalculatePKdS0_S0_S0_PdPKji,@"STO_CUDA_ENTRY STV_DEFAULT"
_Z10zCalculatePKdS0_S0_S0_PdPKji:
.text._Z10zCalculatePKdS0_S0_S0_PdPKji:
[----:B------:R-:W-:Y:S01]  /*0000*/  LDC R1, c[0x0][0x37c] ;  /* 0x0000df00ff017b82 */ /* 0x000fe20000000800 */
[----:B------:R-:W0:Y:S07]  /*0010*/  S2R R2, SR_CTAID.X ;  /* 0x0000000000027919 */ /* 0x000e2e0000002500 */
[----:B------:R-:W1:Y:S01]  /*0020*/  LDC R7, c[0x0][0x3b0] ;  /* 0x0000ec00ff077b82 */ /* 0x000e620000000800 */
[----:B------:R-:W0:Y:S01]  /*0030*/  LDCU UR4, c[0x0][0x360] ;  /* 0x00006c00ff0477ac */ /* 0x000e220008000800 */
[----:B------:R-:W0:Y:S01]  /*0040*/  S2R R3, SR_TID.X ;  /* 0x0000000000037919 */ /* 0x000e220000002100 */
[----:B------:R-:W2:Y:S05]  /*0050*/  LDCU.64 UR8, c[0x0][0x358] ;  /* 0x00006b00ff0877ac */ /* 0x000eaa0008000a00 */
[----:B------:R-:W3:Y:S01]  /*0060*/  LDC.64 R4, c[0x0][0x3a8] ;  /* 0x0000ea00ff047b82 */ /* 0x000ee20000000a00 */
[----:B------:R-:W4:Y:S01]  /*0070*/  LDCU.64 UR6, c[0x0][0x398] ;  /* 0x00007300ff0677ac */ /* 0x000f220008000a00 */
[----:B0-----:R-:W-:-:S04]  /*0080*/  IMAD R2, R2, UR4, R3 ;  /* 0x0000000402027c24 */ /* 0x001fc8000f8e0203 */
[----:B-1----:R-:W-:-:S04]  /*0090*/  IMAD R3, R7, 0x1000, R2 ;  /* 0x0000100007037824 */ /* 0x002fc800078e0202 */
[----:B---3--:R-:W-:-:S05]  /*00a0*/  IMAD.WIDE R4, R3, 0x4, R4 ;  /* 0x0000000403047825 */ /* 0x008fca00078e0204 */
[----:B--2---:R0:W5:Y:S01]  /*00b0*/  LDG.E.CONSTANT R3, desc[UR8][R4.64] ;  /* 0x0000000804037981 */ /* 0x004162000c1e9900 */
[----:B------:R-:W1:Y:S01]  /*00c0*/  S2UR UR5, SR_CgaCtaId ;  /* 0x00000000000579c3 */ /* 0x000e620000008800 */
[----:B----4-:R-:W-:Y:S01]  /*00d0*/  UIADD3 UR6, UP0, UPT, UR6, 0x80, URZ ;  /* 0x0000008006067890 */ /* 0x010fe2000ff1e0ff */
[----:B------:R-:W-:Y:S01]  /*00e0*/  IMAD.MOV.U32 R0, RZ, RZ, 0x80 ;  /* 0x00000080ff007424 */ /* 0x000fe200078e00ff */
[----:B------:R-:W-:Y:S02]  /*00f0*/  UMOV UR4, 0x400 ;  /* 0x0000040000047882 */ /* 0x000fe40000000000 */
[----:B------:R-:W-:Y:S02]  /*0100*/  UIADD3.X UR7, UPT, UPT, URZ, UR7, URZ, UP0, !UPT ;  /* 0x00000007ff077290 */ /* 0x000fe400087fe4ff */
[----:B------:R-:W-:-:S04]  /*0110*/  IMAD.U32 R26, RZ, RZ, UR6 ;  /* 0x00000006ff1a7e24 */ /* 0x000fc8000f8e00ff */
[----:B------:R-:W-:Y:S01]  /*0120*/  IMAD.U32 R27, RZ, RZ, UR7 ;  /* 0x00000007ff1b7e24 */ /* 0x000fe2000f8e00ff */
[----:B01----:R-:W-:-:S12]  /*0130*/  ULEA UR5, UR5, UR4, 0x18 ;  /* 0x0000000405057291 */ /* 0x003fd8000f8ec0ff */
.L_x_56:
[----:B------:R-:W-:Y:S01]  /*0140*/  IMAD.MOV.U32 R24, RZ, RZ, R26 ;  /* 0x000000ffff187224 */ /* 0x000fe200078e001a */
[----:B------:R-:W-:-:S05]  /*0150*/  MOV R25, R27 ;  /* 0x0000001b00197202 */ /* 0x000fca0000000f00 */
[----:B------:R-:W2:Y:S04]  /*0160*/  LDG.E.64.CONSTANT R4, desc[UR8][R24.64+-0x70] ;  /* 0xffff900818047981 */ /* 0x000ea8000c1e9b00 */
[----:B------:R-:W2:Y:S04]  /*0170*/  LDG.E.64.CONSTANT R6, desc[UR8][R24.64+-0x68] ;  /* 0xffff980818067981 */ /* 0x000ea8000c1e9b00 */
[----:B------:R-:W3:Y:S04]  /*0180*/  LDG.E.64.CONSTANT R8, desc[UR8][R24.64+-0x60] ;  /* 0xffffa00818087981 */ /* 0x000ee8000c1e9b00 */
[----:B------:R-:W3:Y:S04]  /*0190*/  LDG.E.64.CONSTANT R10, desc[UR8][R24.64+-0x58] ;  /* 0xffffa808180a7981 */ /* 0x000ee8000c1e9b00 */
[----:B------:R-:W4:Y:S04]  /*01a0*/  LDG.E.64.CONSTANT R12, desc[UR8][R24.64+-0x50] ;  /* 0xffffb008180c7981 */ /* 0x000f28000c1e9b00 */
[----:B------:R-:W4:Y:S04]  /*01b0*/  LDG.E.64.CONSTANT R14, desc[UR8][R24.64+-0x48] ;  /* 0xffffb808180e7981 */ /* 0x000f28000c1e9b00 */
[----:B------:R-:W4:Y:S04]  /*01c0*/  LDG.E.64.CONSTANT R16, desc[UR8][R24.64+-0x40] ;  /* 0xffffc00818107981 */ /* 0x000f28000c1e9b00 */
[----:B------:R-:W4:Y:S04]  /*01d0*/  LDG.E.64.CONSTANT R18, desc[UR8][R24.64+-0x38] ;  /* 0xffffc80818127981 */ /* 0x000f28000c1e9b00 */
[----:B------:R-:W4:Y:S04]  /*01e0*/  LDG.E.64.CONSTANT R20, desc[UR8][R24.64+-0x30] ;  /* 0xffffd00818147981 */ /* 0x000f28000c1e9b00 */
[----:B------:R-:W4:Y:S04]  /*01f0*/  LDG.E.64.CONSTANT R22, desc[UR8][R24.64+-0x28] ;  /* 0xffffd80818167981 */ /* 0x000f28000c1e9b00 */
[----:B------:R-:W4:Y:S04]  /*0200*/  LDG.E.64.CONSTANT R28, desc[UR8][R24.64+-0x80] ;  /* 0xffff8008181c7981 */ /* 0x000f28000c1e9b00 */
[----:B------:R-:W4:Y:S04]  /*0210*/  LDG.E.64.CONSTANT R30, desc[UR8][R24.64+-0x78] ;  /* 0xffff8808181e7981 */ /* 0x000f28000c1e9b00 */
[----:B--2---:R0:W-:Y:S04]  /*0220*/  STS.128 [R0+UR5+-0x70], R4 ;  /* 0xffff900400007988 */ /* 0x0041e80008000c05 */
[----:B---3--:R1:W-:Y:S04]  /*0230*/  STS.128 [R0+UR5+-0x60], R8 ;  /* 0xffffa00800007988 */ /* 0x0083e80008000c05 */
[----:B----4-:R2:W-:Y:S04]  /*0240*/  STS.128 [R0+UR5+-0x50], R12 ;  /* 0xffffb00c00007988 */ /* 0x0105e80008000c05 */
[----:B0-----:R-:W3:Y:S04]  /*0250*/  LDG.E.64.CONSTANT R4, desc[UR8][R24.64+-0x20] ;  /* 0xffffe00818047981 */ /* 0x001ee8000c1e9b00 */
[----:B------:R0:W-:Y:S04]  /*0260*/  STS.128 [R0+UR5+-0x40], R16 ;  /* 0xffffc01000007988 */ /* 0x0001e80008000c05 */
[----:B------:R-:W3:Y:S04]  /*0270*/  LDG.E.64.CONSTANT R6, desc[UR8][R24.64+-0x18] ;  /* 0xffffe80818067981 */ /* 0x000ee8000c1e9b00 */
[----:B------:R4:W-:Y:S04]  /*0280*/  STS.128 [R0+UR5+-0x30], R20 ;  /* 0xffffd01400007988 */ /* 0x0009e80008000c05 */
[----:B-1----:R-:W3:Y:S04]  /*0290*/  LDG.E.64.CONSTANT R8, desc[UR8][R24.64+-0x10] ;  /* 0xfffff00818087981 */ /* 0x002ee8000c1e9b00 */
[----:B------:R-:W3:Y:S04]  /*02a0*/  LDG.E.64.CONSTANT R10, desc[UR8][R24.64+-0x8] ;  /* 0xfffff808180a7981 */ /* 0x000ee8000c1e9b00 */
[----:B--2---:R-:W2:Y:S04]  /*02b0*/  LDG.E.64.CONSTANT R12, desc[UR8][R24.64] ;  /* 0x00000008180c7981 */ /* 0x004ea8000c1e9b00 */
[----:B------:R-:W2:Y:S04]  /*02c0*/  LDG.E.64.CONSTANT R14, desc[UR8][R24.64+0x8] ;  /* 0x00000808180e7981 */ /* 0x000ea8000c1e9b00 */
[----:B0-----:R-:W2:Y:S04]  /*02d0*/  LDG.E.64.CONSTANT R16, desc[UR8][R24.64+0x10] ;  /* 0x0000100818107981 */ /* 0x001ea8000c1e9b00 */
[----:B------:R-:W2:Y:S04]  /*02e0*/  LDG.E.64.CONSTANT R18, desc[UR8][R24.64+0x18] ;  /* 0x0000180818127981 */ /* 0x000ea8000c1e9b00 */
[----:B----4-:R-:W4:Y:S04]  /*02f0*/  LDG.E.64.CONSTANT R20, desc[UR8][R24.64+0x20] ;  /* 0x0000200818147981 */ /* 0x010f28000c1e9b00 */
[----:B------:R-:W4:Y:S04]  /*0300*/  LDG.E.64.CONSTANT R22, desc[UR8][R24.64+0x28] ;  /* 0x0000280818167981 */ /* 0x000f28000c1e9b00 */
[----:B---3--:R0:W-:Y:S04]  /*0310*/  STS.128 [R0+UR5+-0x20], R4 ;  /* 0xffffe00400007988 */ /* 0x0081e80008000c05 */
[----:B------:R1:W-:Y:S04]  /*0320*/  STS.128 [R0+UR5+-0x10], R8 ;  /* 0xfffff00800007988 */ /* 0x0003e80008000c05 */
[----:B0-----:R-:W3:Y:S04]  /*0330*/  LDG.E.64.CONSTANT R4, desc[UR8][R24.64+0x30] ;  /* 0x0000300818047981 */ /* 0x001ee8000c1e9b00 */
[----:B--2---:R0:W-:Y:S04]  /*0340*/  STS.128 [R0+UR5], R12 ;  /* 0x0000000c00007988 */ /* 0x0041e80008000c05 */
[----:B------:R-:W3:Y:S04]  /*0350*/  LDG.E.64.CONSTANT R6, desc[UR8][R24.64+0x38] ;  /* 0x0000380818067981 */ /* 0x000ee8000c1e9b00 */
[----:B------:R2:W-:Y:S04]  /*0360*/  STS.128 [R0+UR5+0x10], R16 ;  /* 0x0000101000007988 */ /* 0x0005e80008000c05 */
[----:B-1----:R-:W3:Y:S04]  /*0370*/  LDG.E.64.CONSTANT R8, desc[UR8][R24.64+0x40] ;  /* 0x0000400818087981 */ /* 0x002ee8000c1e9b00 */
[----:B----4-:R1:W-:Y:S04]  /*0380*/  STS.128 [R0+UR5+0x20], R20 ;  /* 0x0000201400007988 */ /* 0x0103e80008000c05 */
[----:B------:R-:W4:Y:S04]  /*0390*/  LDG.E.64.CONSTANT R10, desc[UR8][R24.64+0x48] ;  /* 0x00004808180a7981 */ /* 0x000f28000c1e9b00 */
[----:B0-----:R-:W4:Y:S04]  /*03a0*/  LDG.E.64.CONSTANT R12, desc[UR8][R24.64+0x50] ;  /* 0x00005008180c7981 */ /* 0x001f28000c1e9b00 */
[----:B------:R-:W4:Y:S04]  /*03b0*/  LDG.E.64.CONSTANT R14, desc[UR8][R24.64+0x58] ;  /* 0x00005808180e7981 */ /* 0x000f28000c1e9b00 */
[----:B--2---:R-:W2:Y:S04]  /*03c0*/  LDG.E.64.CONSTANT R16, desc[UR8][R24.64+0x60] ;  /* 0x0000600818107981 */ /* 0x004ea8000c1e9b00 */
[----:B------:R-:W2:Y:S04]  /*03d0*/  LDG.E.64.CONSTANT R18, desc[UR8][R24.64+0x68] ;  /* 0x0000680818127981 */ /* 0x000ea8000c1e9b00 */
[----:B-1----:R-:W2:Y:S04]  /*03e0*/  LDG.E.64.CONSTANT R20, desc[UR8][R24.64+0x70] ;  /* 0x0000700818147981 */ /* 0x002ea8000c1e9b00 */
[----:B------:R-:W2:Y:S04]  /*03f0*/  LDG.E.64.CONSTANT R22, desc[UR8][R24.64+0x78] ;  /* 0x0000780818167981 */ /* 0x000ea8000c1e9b00 */
[----:B------:R-:W-:Y:S01]  /*0400*/  STS.128 [R0+UR5+-0x80], R28 ;  /* 0xffff801c00007988 */ /* 0x000fe20008000c05 */
[----:B------:R-:W-:-:S05]  /*0410*/  IADD3 R26, P1, PT, R24, 0x100, RZ ;  /* 0x00000100181a7810 */ /* 0x000fca0007f3e0ff */
[----:B------:R-:W-:Y:S01]  /*0420*/  IMAD.X R27, RZ, RZ, R25, P1 ;  /* 0x000000ffff1b7224 */ /* 0x000fe200008e0619 */
[----:B---3--:R-:W-:Y:S04]  /*0430*/  STS.128 [R0+UR5+0x30], R4 ;  /* 0x0000300400007988 */ /* 0x008fe80008000c05 */
[----:B----4-:R-:W-:Y:S04]  /*0440*/  STS.128 [R0+UR5+0x40], R8 ;  /* 0x0000400800007988 */ /* 0x010fe80008000c05 */
[----:B------:R-:W-:Y:S04]  /*0450*/  STS.128 [R0+UR5+0x50], R12 ;  /* 0x0000500c00007988 */ /* 0x000fe80008000c05 */
[----:B--2---:R-:W-:Y:S04]  /*0460*/  STS.128 [R0+UR5+0x60], R16 ;  /* 0x0000601000007988 */ /* 0x004fe80008000c05 */
[----:B------:R0:W-:Y:S02]  /*0470*/  STS.128 [R0+UR5+0x70], R20 ;  /* 0x0000701400007988 */ /* 0x0001e40008000c05 */
[----:B0-----:R-:W-:-:S05]  /*0480*/  VIADD R0, R0, 0x100 ;  /* 0x0000010000007836 */ /* 0x001fca0000000000 */
[----:B------:R-:W-:-:S13]  /*0490*/  ISETP.NE.AND P0, PT, R0, 0x2080, PT ;  /* 0x000020800000780c */ /* 0x000fda0003f05270 */
[----:B------:R-:W-:Y:S05]  /*04a0*/  @P0 BRA `(.L_x_56) ;  /* 0xfffffffc00240947 */ /* 0x000fea000383ffff */
[----:B------:R-:W0:Y:S01]  /*04b0*/  LDC.64 R6, c[0x0][0x380] ;  /* 0x0000e000ff067b82 */ /* 0x000e220000000a00 */
[----:B-----5:R-:W-:Y:S02]  /*04c0*/  LOP3.LUT R0, R3, 0x1fff, RZ, 0xc0, !PT ;  /* 0x00001fff03007812 */ /* 0x020fe400078ec0ff */
[----:B------:R-:W-:Y:S01]  /*04d0*/  CS2R R20, SRZ ;  /* 0x0000000000147805 */ /* 0x000fe2000001ff00 */
[----:B------:R-:W-:Y:S01]  /*04e0*/  UIADD3 UR6, UPT, UPT, UR5, 0x40, URZ ;  /* 0x0000004005067890 */ /* 0x000fe2000fffe0ff */
[----:B------:R-:W-:Y:S01]  /*04f0*/  UMOV UR4, URZ ;  /* 0x000000ff00047c82 */ /* 0x000fe20008000000 */
[----:B0-----:R-:W-:-:S03]  /*0500*/  IMAD.WIDE.U32 R6, R0, 0x2000, R6 ;  /* 0x0000200000067825 */ /* 0x001fc600078e0006 */
[----:B------:R-:W-:-:S05]  /*0510*/  IADD3 R4, P0, PT, R6, 0x40, RZ ;  /* 0x0000004006047810 */ /* 0x000fca0007f1e0ff */
[----:B------:R-:W-:-:S08]  /*0520*/  IMAD.X R5, RZ, RZ, R7, P0 ;  /* 0x000000ffff057224 */ /* 0x000fd000000e0607 */
.L_x_57:
[----:B------:R-:W2:Y:S04]  /*0530*/  LDG.E.64.CONSTANT R22, desc[UR8][R4.64+-0x40] ;  /* 0xffffc00804167981 */ /* 0x000ea8000c1e9b00 */
[----:B------:R-:W3:Y:S04]  /*0540*/  LDG.E.64.CONSTANT R16, desc[UR8][R4.64+-0x38] ;  /* 0xffffc80804107981 */ /* 0x000ee8000c1e9b00 */
[----:B------:R-:W4:Y:S04]  /*0550*/  LDG.E.64.CONSTANT R14, desc[UR8][R4.64+-0x30] ;  /* 0xffffd008040e7981 */ /* 0x000f28000c1e9b00 */
[----:B------:R-:W5:Y:S04]  /*0560*/  LDG.E.64.CONSTANT R12, desc[UR8][R4.64+-0x28] ;  /* 0xffffd808040c7981 */ /* 0x000f68000c1e9b00 */
[----:B------:R-:W2:Y:S04]  /*0570*/  LDS.128 R8, [UR6+-0x40] ;  /* 0xffffc006ff087984 */ /* 0x000ea80008000c00 */
[----:B------:R-:W5:Y:S04]  /*0580*/  LDG.E.64.CONSTANT R24, desc[UR8][R4.64+-0x20] ;  /* 0xffffe00804187981 */ /* 0x000f68000c1e9b00 */
[----:B------:R-:W5:Y:S04]  /*0590*/  LDG.E.64.CONSTANT R18, desc[UR8][R4.64+-0x18] ;  /* 0xffffe80804127981 */ /* 0x000f68000c1e9b00 */
[----:B------:R-:W5:Y:S04]  /*05a0*/  LDG.E.64.CONSTANT R28, desc[UR8][R4.64+0x8] ;  /* 0x00000808041c7981 */ /* 0x000f68000c1e9b00 */
[----:B------:R-:W5:Y:S01]  /*05b0*/  LDG.E.64.CONSTANT R26, desc[UR8][R4.64+0x10] ;  /* 0x00001008041a7981 */ /* 0x000f62000c1e9b00 */
[----:B--2---:R-:W-:-:S03]  /*05c0*/  DFMA R8, R8, R22, R20 ;  /* 0x000000160808722b */ /* 0x004fc60000000014 */
[----:B------:R-:W2:Y:S05]  /*05d0*/  LDG.E.64.CONSTANT R22, desc[UR8][R4.64+-0x10] ;  /* 0xfffff00804167981 */ /* 0x000eaa000c1e9b00 */
[----:B---3--:R-:W-:Y:S02]  /*05e0*/  DFMA R20, R16, R10, R8 ;  /* 0x0000000a1014722b */ /* 0x008fe40000000008 */
[----:B------:R-:W4:Y:S04]  /*05f0*/  LDS.128 R8, [UR6+-0x30] ;  /* 0xffffd006ff087984 */ /* 0x000f280008000c00 */
[----:B------:R-:W3:Y:S02]  /*0600*/  LDG.E.64.CONSTANT R16, desc[UR8][R4.64+-0x8] ;  /* 0xfffff80804107981 */ /* 0x000ee4000c1e9b00 */
[----:B----4-:R-:W-:-:S02]  /*0610*/  DFMA R8, R8, R14, R20 ;  /* 0x0000000e0808722b */ /* 0x010fc40000000014 */
[----:B------:R-:W4:Y:S06]  /*0620*/  LDG.E.64.CONSTANT R20, desc[UR8][R4.64] ;  /* 0x0000000804147981 */ /* 0x000f2c000c1e9b00 */
[----:B-----5:R-:W-:Y:S01]  /*0630*/  DFMA R8, R12, R10, R8 ;  /* 0x0000000a0c08722b */ /* 0x020fe20000000008 */
[----:B------:R-:W0:Y:S07]  /*0640*/  LDS.128 R12, [UR6+-0x20] ;  /* 0xffffe006ff0c7984 */ /* 0x000e2e0008000c00 */
[----:B0-----:R-:W-:-:S02]  /*0650*/  DFMA R12, R12, R24, R8 ;  /* 0x000000180c0c722b */ /* 0x001fc40000000008 */
[----:B------:R-:W2:Y:S04]  /*0660*/  LDS.128 R8, [UR6+-0x10] ;  /* 0xfffff006ff087984 */ /* 0x000ea80008000c00 */
[----:B------:R-:W5:Y:S02]  /*0670*/  LDG.E.64.CONSTANT R24, desc[UR8][R4.64+0x18] ;  /* 0x0000180804187981 */ /* 0x000f64000c1e9b00 */
[----:B------:R-:W-:Y:S02]  /*0680*/  DFMA R12, R18, R14, R12 ;  /* 0x0000000e120c722b */ /* 0x000fe4000000000c */
[----:B------:R-:W5:Y:S06]  /*0690*/  LDG.E.64.CONSTANT R18, desc[UR8][R4.64+0x20] ;  /* 0x0000200804127981 */ /* 0x000f6c000c1e9b00 */
[----:B--2---:R-:W-:-:S02]  /*06a0*/  DFMA R8, R8, R22, R12 ;  /* 0x000000160808722b */ /* 0x004fc4000000000c */
[----:B------:R-:W4:Y:S04]  /*06b0*/  LDS.128 R12, [UR6] ;  /* 0x00000006ff0c7984 */ /* 0x000f280008000c00 */
[----:B------:R-:W2:Y:S02]  /*06c0*/  LDG.E.64.CONSTANT R22, desc[UR8][R4.64+0x30] ;  /* 0x0000300804167981 */ /* 0x000ea4000c1e9b00 */
[----:B---3--:R-:W-:Y:S02]  /*06d0*/  DFMA R8, R16, R10, R8 ;  /* 0x0000000a1008722b */ /* 0x008fe40000000008 */
[----:B------:R-:W3:Y:S06]  /*06e0*/  LDG.E.64.CONSTANT R16, desc[UR8][R4.64+0x28] ;  /* 0x0000280804107981 */ /* 0x000eec000c1e9b00 */
[----:B----4-:R-:W-:Y:S01]  /*06f0*/  DFMA R8, R12, R20, R8 ;  /* 0x000000140c08722b */ /* 0x010fe20000000008 */
[----:B------:R0:W4:Y:S07]  /*0700*/  LDG.E.64.CONSTANT R20, desc[UR8][R4.64+0x38] ;  /* 0x0000380804147981 */ /* 0x00012e000c1e9b00 */
[----:B------:R-:W-:Y:S01]  /*0710*/  DFMA R8, R28, R14, R8 ;  /* 0x0000000e1c08722b */ /* 0x000fe20000000008 */
[----:B------:R-:W1:Y:S07]  /*0720*/  LDS.128 R12, [UR6+0x10] ;  /* 0x00001006ff0c7984 */ /* 0x000e6e0008000c00 */
[----:B-1----:R-:W-:-:S02]  /*0730*/  DFMA R12, R12, R26, R8 ;  /* 0x0000001a0c0c722b */ /* 0x002fc40000000008 */
[----:B------:R-:W1:Y:S06]  /*0740*/  LDS.128 R8, [UR6+0x20] ;  /* 0x00002006ff087984 */ /* 0x000e6c0008000c00 */
[----:B-----5:R-:W-:Y:S02]  /*0750*/  DFMA R24, R24, R14, R12 ;  /* 0x0000000e1818722b */ /* 0x020fe4000000000c */
[----:B------:R-:W2:Y:S01]  /*0760*/  LDS.128 R12, [UR6+0x30] ;  /* 0x00003006ff0c7984 */ /* 0x000ea20008000c00 */
[----:B------:R-:W-:-:S04]  /*0770*/  UIADD3 UR4, UPT, UPT, UR4, 0x10, URZ ;  /* 0x0000001004047890 */ /* 0x000fc8000fffe0ff */
[----:B------:R-:W-:Y:S01]  /*0780*/  UISETP.NE.AND UP0, UPT, UR4, 0x400, UPT ;  /* 0x000004000400788c */ /* 0x000fe2000bf05270 */
[----:B0-----:R-:W-:Y:S01]  /*0790*/  IADD3 R4, P0, PT, R4, 0x80, RZ ;  /* 0x0000008004047810 */ /* 0x001fe20007f1e0ff */
[----:B-1----:R-:W-:-:S04]  /*07a0*/  DFMA R8, R8, R18, R24 ;  /* 0x000000120808722b */ /* 0x002fc80000000018 */
[----:B------:R-:W-:Y:S01]  /*07b0*/  IMAD.X R5, RZ, RZ, R5, P0 ;  /* 0x000000ffff057224 */ /* 0x000fe200000e0605 */
[----:B------:R-:W-:-:S03]  /*07c0*/  UIADD3 UR6, UPT, UPT, UR6, 0x80, URZ ;  /* 0x0000008006067890 */ /* 0x000fc6000fffe0ff */
[----:B---3--:R-:W-:-:S08]  /*07d0*/  DFMA R8, R16, R10, R8 ;  /* 0x0000000a1008722b */ /* 0x008fd00000000008 */
[----:B--2---:R-:W-:-:S08]  /*07e0*/  DFMA R8, R12, R22, R8 ;  /* 0x000000160c08722b */ /* 0x004fd00000000008 */
[----:B----4-:R-:W-:Y:S01]  /*07f0*/  DFMA R20, R20, R14, R8 ;  /* 0x0000000e1414722b */ /* 0x010fe20000000008 */
[----:B------:R-:W-:Y:S10]  /*0800*/  BRA.U UP0, `(.L_x_57) ;  /* 0xfffffffd00487547 */ /* 0x000ff4000b83ffff */
[----:B------:R-:W0:Y:S01]  /*0810*/  LDCU.64 UR6, c[0x0][0x388] ;  /* 0x00007100ff0677ac */ /* 0x000e220008000a00 */
[----:B------:R-:W-:-:S04]  /*0820*/  SHF.L.U32 R3, R3, 0x3, RZ ;  /* 0x0000000303037819 */ /* 0x000fc800000006ff */
[----:B------:R-:W-:-:S04]  /*0830*/  LOP3.LUT R3, R3, 0xfff8, RZ, 0xc0, !PT ;  /* 0x0000fff803037812 */ /* 0x000fc800078ec0ff */
[----:B0-----:R-:W-:-:S05]  /*0840*/  IADD3 R8, P0, PT, R3, UR6, RZ ;  /* 0x0000000603087c10 */ /* 0x001fca000ff1e0ff */
[----:B------:R-:W-:-:S06]  /*0850*/  IMAD.X R9, RZ, RZ, UR7, P0 ;  /* 0x00000007ff097e24 */ /* 0x000fcc00080e06ff */
[----:B------:R-:W2:Y:S01]  /*0860*/  LDG.E.64.CONSTANT R8, desc[UR8][R8.64] ;  /* 0x0000000808087981 */ /* 0x000ea2000c1e9b00 */
[----:B------:R-:W-:Y:S01]  /*0870*/  IMAD.MOV.U32 R4, RZ, RZ, 0x652b82fe ;  /* 0x652b82feff047424 */ /* 0x000fe200078e00ff */
[----:B------:R-:W-:Y:S01]  /*0880*/  UMOV UR6, 0xfefa39ef ;  /* 0xfefa39ef00067882 */ /* 0x000fe20000000000 */
[----:B------:R-:W-:Y:S01]  /*0890*/  IMAD.MOV.U32 R5, RZ, RZ, 0x3ff71547 ;  /* 0x3ff71547ff057424 */ /* 0x000fe200078e00ff */
[----:B------:R-:W-:Y:S01]  /*08a0*/  UMOV UR7, 0x3fe62e42 ;  /* 0x3fe62e4200077882 */ /* 0x000fe20000000000 */
[----:B------:R-:W-:Y:S01]  /*08b0*/  UMOV UR4, URZ ;  /* 0x000000ff00047c82 */ /* 0x000fe20008000000 */
[----:B------:R-:W-:Y:S01]  /*08c0*/  BSSY.RECONVERGENT B0, `(.L_x_58) ;  /* 0x0000049000007945 */ /* 0x000fe20003800200 */
[----:B--2---:R-:W-:-:S08]  /*08d0*/  DMUL R20, R20, R8 ;  /* 0x0000000814147228 */ /* 0x004fd00000000000 */
[C---:B------:R-:W-:Y:S02]  /*08e0*/  DFMA R4, R20.reuse, R4, 6.75539944105574400000e+15 ;  /* 0x433800001404742b */ /* 0x040fe40000000004 */
[----:B------:R-:W-:Y:S01]  /*08f0*/  DSETP.GEU.AND P2, PT, R20, RZ, PT ;  /* 0x000000ff1400722a */ /* 0x000fe20003f4e000 */
[C---:B------:R-:W-:Y:S02]  /*0900*/  FSETP.GEU.AND P1, PT, |R21|.reuse, 4.1917929649353027344, PT ;  /* 0x4086232b1500780b */ /* 0x040fe40003f2e200 */
[----:B------:R-:W-:-:S03]  /*0910*/  FSETP.GEU.AND P0, PT, |R21|, 4.2275390625, PT ;  /* 0x408748001500780b */ /* 0x000fc60003f0e200 */
[----:B------:R-:W-:Y:S02]  /*0920*/  DADD R10, R4, -6.75539944105574400000e+15 ;  /* 0xc3380000040a7429 */ /* 0x000fe40000000000 */
[----:B------:R-:W-:-:S04]  /*0930*/  LEA.HI R3, R4, R4, RZ, 0x1 ;  /* 0x0000000404037211 */ /* 0x000fc800078f08ff */
[----:B------:R-:W-:Y:S02]  /*0940*/  SHF.R.S32.HI R3, RZ, 0x1, R3 ;  /* 0x00000001ff037819 */ /* 0x000fe40000011403 */
[----:B------:R-:W-:Y:S01]  /*0950*/  DFMA R12, R10, -UR6, R20 ;  /* 0x800000060a0c7c2b */ /* 0x000fe20008000014 */
[----:B------:R-:W-:Y:S01]  /*0960*/  UMOV UR6, 0x3b39803f ;  /* 0x3b39803f00067882 */ /* 0x000fe20000000000 */
[----:B------:R-:W-:Y:S01]  /*0970*/  UMOV UR7, 0x3c7abc9e ;  /* 0x3c7abc9e00077882 */ /* 0x000fe20000000000 */
[----:B------:R-:W-:-:S05]  /*0980*/  IMAD.IADD R16, R4, 0x1, -R3 ;  /* 0x0000000104107824 */ /* 0x000fca00078e0a03 */
[----:B------:R-:W-:Y:S01]  /*0990*/  DFMA R10, R10, -UR6, R12 ;  /* 0x800000060a0a7c2b */ /* 0x000fe2000800000c */
[----:B------:R-:W-:Y:S01]  /*09a0*/  UMOV UR6, 0x69ce2bdf ;  /* 0x69ce2bdf00067882 */ /* 0x000fe20000000000 */
[----:B------:R-:W-:Y:S01]  /*09b0*/  IMAD.MOV.U32 R12, RZ, RZ, -0x35dec16 ;  /* 0xfca213eaff0c7424 */ /* 0x000fe200078e00ff */
[----:B------:R-:W-:Y:S01]  /*09c0*/  MOV R13, 0x3e928af3 ;  /* 0x3e928af3000d7802 */ /* 0x000fe20000000f00 */
[----:B------:R-:W-:Y:S01]  /*09d0*/  UMOV UR7, 0x3e5ade15 ;  /* 0x3e5ade1500077882 */ /* 0x000fe20000000000 */
[----:B------:R-:W-:Y:S01]  /*09e0*/  LEA R17, R16, 0x3ff00000, 0x14 ;  /* 0x3ff0000010117811 */ /* 0x000fe200078ea0ff */
[----:B------:R-:W-:-:S03]  /*09f0*/  IMAD.MOV.U32 R16, RZ, RZ, RZ ;  /* 0x000000ffff107224 */ /* 0x000fc600078e00ff */
[----:B------:R-:W-:Y:S01]  /*0a00*/  DFMA R12, R10, UR6, R12 ;  /* 0x000000060a0c7c2b */ /* 0x000fe2000800000c */
[----:B------:R-:W-:Y:S01]  /*0a10*/  UMOV UR6, 0x62401315 ;  /* 0x6240131500067882 */ /* 0x000fe20000000000 */
[----:B------:R-:W-:-:S06]  /*0a20*/  UMOV UR7, 0x3ec71dee ;  /* 0x3ec71dee00077882 */ /* 0x000fcc0000000000 */
[----:B------:R-:W-:Y:S01]  /*0a30*/  DFMA R12, R10, R12, UR6 ;  /* 0x000000060a0c7e2b */ /* 0x000fe2000800000c */
        /* <DEDUP_REMOVED lines=20> */
[----:B------:R-:W-:-:S08]  /*0b80*/  DFMA R12, R10, R12, UR6 ;  /* 0x000000060a0c7e2b */ /* 0x000fd0000800000c */
[----:B------:R-:W-:-:S08]  /*0b90*/  DFMA R12, R10, R12, 1 ;  /* 0x3ff000000a0c742b */ /* 0x000fd0000000000c */
[----:B------:R-:W-:Y:S02]  /*0ba0*/  DFMA R10, R10, R12, 1 ;  /* 0x3ff000000a0a742b */ /* 0x000fe4000000000c */
[----:B------:R-:W-:-:S08]  /*0bb0*/  DADD R12, R20, +INF ;  /* 0x7ff00000140c7429 */ /* 0x000fd00000000000 */
[----:B------:R-:W-:Y:S01]  /*0bc0*/  IMAD R15, R3, 0x100000, R11 ;  /* 0x00100000030f7824 */ /* 0x000fe200078e020b */
[----:B------:R-:W-:Y:S01]  /*0bd0*/  LEA R11, R4, R11, 0x14 ;  /* 0x0000000b040b7211 */ /* 0x000fe200078ea0ff */
[----:B------:R-:W-:Y:S01]  /*0be0*/  IMAD.MOV.U32 R14, RZ, RZ, R10 ;  /* 0x000000ffff0e7224 */ /* 0x000fe200078e000a */
[----:B------:R-:W-:Y:S02]  /*0bf0*/  FSEL R3, R12, RZ, P2 ;  /* 0x000000ff0c037208 */ /* 0x000fe40001000000 */
[----:B------:R-:W-:-:S03]  /*0c00*/  FSEL R13, R13, RZ, P2 ;  /* 0x000000ff0d0d7208 */ /* 0x000fc60001000000 */
[----:B------:R-:W-:-:S10]  /*0c10*/  DMUL R14, R14, R16 ;  /* 0x000000100e0e7228 */ /* 0x000fd40000000000 */
[----:B------:R-:W-:Y:S02]  /*0c20*/  FSEL R3, R3, R14, P0 ;  /* 0x0000000e03037208 */ /* 0x000fe40000000000 */
[----:B------:R-:W-:Y:S02]  /*0c30*/  @P1 FSEL R11, R13, R15, P0 ;  /* 0x0000000f0d0b1208 */ /* 0x000fe40000000000 */
[----:B------:R-:W-:-:S06]  /*0c40*/  FSEL R10, R10, R3, !P1 ;  /* 0x000000030a0a7208 */ /* 0x000fcc0004800000 */
[----:B------:R-:W-:-:S06]  /*0c50*/  DADD R14, R10, 1 ;  /* 0x3ff000000a0e7429 */ /* 0x000fcc0000000000 */
[----:B------:R-:W0:Y:S04]  /*0c60*/  MUFU.RCP64H R5, R15 ;  /* 0x0000000f00057308 */ /* 0x000e280000001800 */
[----:B------:R-:W-:-:S05]  /*0c70*/  VIADD R4, R15, 0x300402 ;  /* 0x003004020f047836 */ /* 0x000fca0000000000 */
[----:B------:R-:W-:Y:S01]  /*0c80*/  FSETP.GEU.AND P0, PT, |R4|, 5.8789094863358348022e-39, PT ;  /* 0x004004020400780b */ /* 0x000fe20003f0e200 */
[----:B0-----:R-:W-:-:S08]  /*0c90*/  DFMA R10, -R14, R4, 1 ;  /* 0x3ff000000e0a742b */ /* 0x001fd00000000104 */
[----:B------:R-:W-:-:S08]  /*0ca0*/  DFMA R10, R10, R10, R10 ;  /* 0x0000000a0a0a722b */ /* 0x000fd0000000000a */
[----:B------:R-:W-:-:S08]  /*0cb0*/  DFMA R10, R4, R10, R4 ;  /* 0x0000000a040a722b */ /* 0x000fd00000000004 */
[----:B------:R-:W-:-:S08]  /*0cc0*/  DFMA R12, -R14, R10, 1 ;  /* 0x3ff000000e0c742b */ /* 0x000fd0000000010a */
[----:B------:R-:W-:Y:S01]  /*0cd0*/  DFMA R10, R10, R12, R10 ;  /* 0x0000000c0a0a722b */ /* 0x000fe2000000000a */
[----:B------:R-:W-:Y:S10]  /*0ce0*/  @P0 BRA `(.L_x_59) ;  /* 0x0000000000180947 */ /* 0x000ff40003800000 */
[----:B------:R-:W-:Y:S02]  /*0cf0*/  LOP3.LUT R3, R15, 0x7fffffff, RZ, 0xc0, !PT ;  /* 0x7fffffff0f037812 */ /* 0x000fe400078ec0ff */
[----:B------:R-:W-:-:S03]  /*0d00*/  MOV R10, 0xd30 ;  /* 0x00000d30000a7802 */ /* 0x000fc60000000f00 */
[----:B------:R-:W-:-:S07]  /*0d10*/  VIADD R3, R3, 0xfff00000 ;  /* 0xfff0000003037836 */ /* 0x000fce0000000000 */
[----:B------:R-:W-:Y:S05]  /*0d20*/  CALL.REL.NOINC `($__internal_2_$__cuda_sm20_dblrcp_rn_slowpath_v3) ;  /* 0x0000000000d87944 */ /* 0x000fea0003c00000 */
[----:B------:R-:W-:Y:S02]  /*0d30*/  IMAD.MOV.U32 R10, RZ, RZ, R12 ;  /* 0x000000ffff0a7224 */ /* 0x000fe400078e000c */
[----:B------:R-:W-:-:S07]  /*0d40*/  IMAD.MOV.U32 R11, RZ, RZ, R13 ;  /* 0x000000ffff0b7224 */ /* 0x000fce00078e000d */
.L_x_59:
[----:B------:R-:W-:Y:S05]  /*0d50*/  BSYNC.RECONVERGENT B0 ;  /* 0x0000000000007941 */ /* 0x000fea0003800200 */
.L_x_58:
[----:B------:R-:W0:Y:S01]  /*0d60*/  LDCU.64 UR10, c[0x0][0x390] ;  /* 0x00007200ff0a77ac */ /* 0x000e220008000a00 */
[----:B------:R-:W-:Y:S01]  /*0d70*/  DMUL R8, R8, R10 ;  /* 0x0000000a08087228 */ /* 0x000fe20000000000 */
[----:B------:R-:W-:Y:S01]  /*0d80*/  IADD3 R10, P2, PT, R6, 0x10, RZ ;  /* 0x00000010060a7810 */ /* 0x000fe20007f5e0ff */
[----:B------:R-:W1:Y:S03]  /*0d90*/  LDCU.64 UR6, c[0x0][0x3a0] ;  /* 0x00007400ff0677ac */ /* 0x000e660008000a00 */
[----:B------:R-:W-:Y:S01]  /*0da0*/  IADD3.X R11, PT, PT, RZ, R7, RZ, P2, !PT ;  /* 0x00000007ff0b7210 */ /* 0x000fe200017fe4ff */
[----:B------:R-:W-:Y:S01]  /*0db0*/  UIADD3 UR5, UPT, UPT, UR5, 0x10, URZ ;  /* 0x0000001005057890 */ /* 0x000fe2000fffe0ff */
[----:B0-----:R-:W-:-:S04]  /*0dc0*/  LEA R12, P0, R0, UR10, 0x3 ;  /* 0x0000000a000c7c11 */ /* 0x001fc8000f8018ff */
[----:B------:R-:W-:Y:S01]  /*0dd0*/  IADD3 R12, P1, PT, R12, 0x20000, RZ ;  /* 0x000200000c0c7810 */ /* 0x000fe20007f3e0ff */
[----:B-1----:R-:W-:Y:S01]  /*0de0*/  UIADD3 UR6, UP0, UPT, UR6, 0x10000, URZ ;  /* 0x0001000006067890 */ /* 0x002fe2000ff1e0ff */
[----:B------:R-:W-:-:S03]  /*0df0*/  LEA.HI.X R0, R0, UR11, RZ, 0x3, P0 ;  /* 0x0000000b00007c11 */ /* 0x000fc600080f1cff */
[----:B------:R-:W-:Y:S02]  /*0e00*/  UIADD3.X UR7, UPT, UPT, URZ, UR7, URZ, UP0, !UPT ;  /* 0x00000007ff077290 */ /* 0x000fe400087fe4ff */
[----:B------:R-:W-:-:S10]  /*0e10*/  IMAD.X R13, RZ, RZ, R0, P1 ;  /* 0x000000ffff0d7224 */ /* 0x000fd400008e0600 */
.L_x_60:
[----:B0-----:R-:W2:Y:S04]  /*0e20*/  LDG.E.64.CONSTANT R14, desc[UR8][R12.64+-0x20000] ;  /* 0xfe0000080c0e7981 */ /* 0x001ea8000c1e9b00 */
[----:B------:R-:W3:Y:S04]  /*0e30*/  LDG.E.64.CONSTANT R16, desc[UR8][R10.64+-0x10] ;  /* 0xfffff0080a107981 */ /* 0x000ee8000c1e9b00 */
[----:B------:R-:W2:Y:S04]  /*0e40*/  LDS.128 R4, [UR5+-0x10] ;  /* 0xfffff005ff047984 */ /* 0x000ea80008000c00 */
[----:B------:R-:W4:Y:S04]  /*0e50*/  LDG.E.64.CONSTANT R18, desc[UR8][R12.64+-0x10000] ;  /* 0xff0000080c127981 */ /* 0x000f28000c1e9b00 */
[----:B------:R-:W5:Y:S04]  /*0e60*/  LDG.E.64.CONSTANT R26, desc[UR8][R10.64+-0x8] ;  /* 0xfffff8080a1a7981 */ /* 0x000f68000c1e9b00 */
[----:B------:R-:W5:Y:S04]  /*0e70*/  LDG.E.64.CONSTANT R20, desc[UR8][R12.64] ;  /* 0x000000080c147981 */ /* 0x000f68000c1e9b00 */
[----:B------:R-:W5:Y:S04]  /*0e80*/  LDG.E.64.CONSTANT R22, desc[UR8][R12.64+0x10000] ;  /* 0x010000080c167981 */ /* 0x000f68000c1e9b00 */
[----:B------:R-:W5:Y:S01]  /*0e90*/  LDG.E.64.CONSTANT R24, desc[UR8][R10.64+0x8] ;  /* 0x000008080a187981 */ /* 0x000f62000c1e9b00 */
[----:B--2---:R-:W-:-:S02]  /*0ea0*/  DADD R14, R4, -R14 ;  /* 0x00000000040e7229 */ /* 0x004fc4000000080e */
[----:B---3--:R-:W-:Y:S01]  /*0eb0*/  DFMA R4, R8, -R16, R4 ;  /* 0x800000100804722b */ /* 0x008fe20000000004 */
[----:B------:R0:W2:Y:S07]  /*0ec0*/  LDG.E.64.CONSTANT R16, desc[UR8][R10.64] ;  /* 0x000000080a107981 */ /* 0x0000ae000c1e9b00 */
[----:B------:R-:W-:Y:S02]  /*0ed0*/  DFMA R14, R4, -0.5, R14 ;  /* 0xbfe00000040e782b */ /* 0x000fe4000000000e */
[----:B----4-:R-:W-:-:S02]  /*0ee0*/  DADD R18, -R18, R6 ;  /* 0x0000000012127229 */ /* 0x010fc40000000106 */
[----:B-----5:R-:W-:Y:S01]  /*0ef0*/  DFMA R26, R8, -R26, R6 ;  /* 0x8000001a081a722b */ /* 0x020fe20000000006 */
[----:B------:R-:W1:Y:S07]  /*0f00*/  LDS.128 R4, [UR5] ;  /* 0x00000005ff047984 */ /* 0x000e6e0008000c00 */
[----:B------:R-:W-:Y:S01]  /*0f10*/  DFMA R18, R26, -0.5, R18 ;  /* 0xbfe000001a12782b */ /* 0x000fe20000000012 */
[----:B------:R-:W-:-:S04]  /*0f20*/  UIADD3 UR4, UPT, UPT, UR4, 0x4, URZ ;  /* 0x0000000404047890 */ /* 0x000fc8000fffe0ff */
[----:B------:R-:W-:Y:S01]  /*0f30*/  UISETP.NE.AND UP0, UPT, UR4, 0x400, UPT ;  /* 0x000004000400788c */ /* 0x000fe2000bf05270 */
[----:B-1----:R-:W-:Y:S02]  /*0f40*/  DADD R20, R4, -R20 ;  /* 0x0000000004147229 */ /* 0x002fe40000000814 */
[--C-:B------:R-:W-:Y:S02]  /*0f50*/  DADD R22, -R22, R6.reuse ;  /* 0x0000000016167229 */ /* 0x100fe40000000106 */
[----:B------:R-:W-:-:S08]  /*0f60*/  DFMA R24, R8, -R24, R6 ;  /* 0x800000180818722b */ /* 0x000fd00000000006 */
[----:B------:R-:W-:Y:S01]  /*0f70*/  DFMA R22, R24, -0.5, R22 ;  /* 0xbfe000001816782b */ /* 0x000fe20000000016 */
[----:B------:R-:W-:Y:S02]  /*0f80*/  IADD3 R12, P0, PT, R12, 0x40000, RZ ;  /* 0x000400000c0c7810 */ /* 0x000fe40007f1e0ff */
[----:B0-----:R-:W-:-:S03]  /*0f90*/  IADD3 R10, P1, PT, R10, 0x20, RZ ;  /* 0x000000200a0a7810 */ /* 0x001fc60007f3e0ff */
[----:B------:R-:W-:Y:S01]  /*0fa0*/  IMAD.X R13, RZ, RZ, R13, P0 ;  /* 0x000000ffff0d7224 */ /* 0x000fe200000e060d */
[----:B------:R-:W-:Y:S01]  /*0fb0*/  IADD3.X R11, PT, PT, RZ, R11, RZ, P1, !PT ;  /* 0x0000000bff0b7210 */ /* 0x000fe20000ffe4ff */
[----:B------:R-:W-:Y:S01]  /*0fc0*/  UIADD3 UR5, UPT, UPT, UR5, 0x20, URZ ;  /* 0x0000002005057890 */ /* 0x000fe2000fffe0ff */
[----:B--2---:R-:W-:Y:S01]  /*0fd0*/  DFMA R16, R8, -R16, R4 ;  /* 0x800000100810722b */ /* 0x004fe20000000004 */
[----:B------:R-:W-:Y:S02]  /*0fe0*/  IMAD.U32 R4, RZ, RZ, UR6 ;  /* 0x00000006ff047e24 */ /* 0x000fe4000f8e00ff */
[----:B------:R-:W-:-:S05]  /*0ff0*/  IMAD.U32 R5, RZ, RZ, UR7 ;  /* 0x00000007ff057e24 */ /* 0x000fca000f8e00ff */
[----:B------:R-:W-:Y:S01]  /*1000*/  DFMA R16, R16, -0.5, R20 ;  /* 0xbfe000001010782b */ /* 0x000fe20000000014 */
[----:B------:R-:W-:-:S05]  /*1010*/  IMAD.WIDE R4, R2, 0x8, R4 ;  /* 0x0000000802047825 */ /* 0x000fca00078e0204 */
[----:B------:R0:W-:Y:S04]  /*1020*/  STG.E.64 desc[UR8][R4.64+-0x10000], R14 ;  /* 0xff00000e04007986 */ /* 0x0001e8000c101b08 */
[----:B------:R0:W-:Y:S04]  /*1030*/  STG.E.64 desc[UR8][R4.64+-0x8000], R18 ;  /* 0xff80001204007986 */ /* 0x0001e8000c101b08 */
[----:B------:R0:W-:Y:S04]  /*1040*/  STG.E.64 desc[UR8][R4.64], R16 ;  /* 0x0000001004007986 */ /* 0x0001e8000c101b08 */
[----:B------:R0:W-:Y:S01]  /*1050*/  STG.E.64 desc[UR8][R4.64+0x8000], R22 ;  /* 0x0080001604007986 */ /* 0x0001e2000c101b08 */
[----:B------:R-:W-:Y:S01]  /*1060*/  VIADD R2, R2, 0x4000 ;  /* 0x0000400002027836 */ /* 0x000fe20000000000 */
[----:B------:R-:W-:Y:S06]  /*1070*/  BRA.U UP0, `(.L_x_60) ;  /* 0xfffffffd00687547 */ /* 0x000fec000b83ffff */
[----:B------:R-:W-:Y:S05]  /*1080*/  EXIT ;  /* 0x000000000000794d */ /* 0x000fea0003800000 */
        .weak           $__internal_2_$__cuda_sm20_dblrcp_rn_slowpath_v3
        .type           $__internal_2_$__cuda_sm20_dblrcp_rn_slowpath_v3,@function
        .size           $__internal_2_$__cuda_sm20_dblrcp_rn_slowpath_v3,(.L_x_68 - $__internal_2_$__cuda_sm20_dblrcp_rn_slowpath_v3)
$__internal_2_$__cuda_sm20_dblrcp_rn_slowpath_v3:
[----:B------:R-:W-:Y:S01]  /*1090*/  IMAD.MOV.U32 R4, RZ, RZ, R14 ;  /* 0x000000ffff047224 */ /* 0x000fe200078e000e */
[----:B------:R-:W-:Y:S01]  /*10a0*/  BSSY.RECONVERGENT B1, `(.L_x_61) ;  /* 0x0000026000017945 */ /* 0x000fe20003800200 */
[----:B------:R-:W-:-:S06]  /*10b0*/  IMAD.MOV.U32 R5, RZ, RZ, R15 ;  /* 0x000000ffff057224 */ /* 0x000fcc00078e000f */
[----:B------:R-:W-:-:S14]  /*10c0*/  DSETP.GTU.AND P0, PT, |R4|, +INF , PT ;  /* 0x7ff000000400742a */ /* 0x000fdc0003f0c200 */
[----:B------:R-:W-:Y:S05]  /*10d0*/  @P0 BRA `(.L_x_62) ;  /* 0x0000000000800947 */ /* 0x000fea0003800000 */
[----:B------:R-:W-:-:S05]  /*10e0*/  LOP3.LUT R14, R15, 0x7fffffff, RZ, 0xc0, !PT ;  /* 0x7fffffff0f0e7812 */ /* 0x000fca00078ec0ff */
[----:B------:R-:W-:-:S05]  /*10f0*/  VIADD R11, R14, 0xffffffff ;  /* 0xffffffff0e0b7836 */ /* 0x000fca0000000000 */
[----:B------:R-:W-:-:S13]  /*1100*/  ISETP.GE.U32.AND P0, PT, R11, 0x7fefffff, PT ;  /* 0x7fefffff0b00780c */ /* 0x000fda0003f06070 */
[----:B------:R-:W-:Y:S02]  /*1110*/  @P0 LOP3.LUT R13, R5, 0x7ff00000, RZ, 0x3c, !PT ;  /* 0x7ff00000050d0812 */ /* 0x000fe400078e3cff */
[----:B------:R-:W-:Y:S01]  /*1120*/  @P0 MOV R12, RZ ;  /* 0x000000ff000c0202 */ /* 0x000fe20000000f00 */
[----:B------:R-:W-:Y:S06]  /*1130*/  @P0 BRA `(.L_x_63) ;  /* 0x0000000000700947 */ /* 0x000fec0003800000 */
[----:B------:R-:W-:-:S13]  /*1140*/  ISETP.GE.U32.AND P0, PT, R14, 0x1000001, PT ;  /* 0x010000010e00780c */ /* 0x000fda0003f06070 */
[----:B------:R-:W-:Y:S05]  /*1150*/  @!P0 BRA `(.L_x_64) ;  /* 0x0000000000388947 */ /* 0x000fea0003800000 */
[----:B------:R-:W-:Y:S02]  /*1160*/  VIADD R13, R5, 0xc0200000 ;  /* 0xc0200000050d7836 */ /* 0x000fe40000000000 */
[----:B------:R-:W-:Y:S02]  /*1170*/  IMAD.MOV.U32 R12, RZ, RZ, R4 ;  /* 0x000000ffff0c7224 */ /* 0x000fe400078e0004 */
[----:B------:R-:W0:Y:S01]  /*1180*/  MUFU.RCP64H R15, R13 ;  /* 0x0000000d000f7308 */ /* 0x000e220000001800 */
[----:B------:R-:W-:-:S06]  /*1190*/  IMAD.MOV.U32 R14, RZ, RZ, R3 ;  /* 0x000000ffff0e7224 */ /* 0x000fcc00078e0003 */
[----:B0-----:R-:W-:-:S08]  /*11a0*/  DFMA R16, -R12, R14, 1 ;  /* 0x3ff000000c10742b */ /* 0x001fd0000000010e */
[----:B------:R-:W-:-:S08]  /*11b0*/  DFMA R16, R16, R16, R16 ;  /* 0x000000101010722b */ /* 0x000fd00000000010 */
[----:B------:R-:W-:-:S08]  /*11c0*/  DFMA R16, R14, R16, R14 ;  /* 0x000000100e10722b */ /* 0x000fd0000000000e */
[----:B------:R-:W-:-:S08]  /*11d0*/  DFMA R14, -R12, R16, 1 ;  /* 0x3ff000000c0e742b */ /* 0x000fd00000000110 */
[----:B------:R-:W-:-:S08]  /*11e0*/  DFMA R14, R16, R14, R16 ;  /* 0x0000000e100e722b */ /* 0x000fd00000000010 */
[----:B------:R-:W-:-:S08]  /*11f0*/  DMUL R14, R14, 2.2250738585072013831e-308 ;  /* 0x001000000e0e7828 */ /* 0x000fd00000000000 */
[----:B------:R-:W-:-:S08]  /*1200*/  DFMA R4, -R4, R14, 1 ;  /* 0x3ff000000404742b */ /* 0x000fd0000000010e */
[----:B------:R-:W-:-:S08]  /*1210*/  DFMA R4, R4, R4, R4 ;  /* 0x000000040404722b */ /* 0x000fd00000000004 */
[----:B------:R-:W-:Y:S01]  /*1220*/  DFMA R12, R14, R4, R14 ;  /* 0x000000040e0c722b */ /* 0x000fe2000000000e */
[----:B------:R-:W-:Y:S10]  /*1230*/  BRA `(.L_x_63) ;  /* 0x0000000000307947 */ /* 0x000ff40003800000 */
.L_x_64:
[----:B------:R-:W-:Y:S01]  /*1240*/  DMUL R4, R4, 8.11296384146066816958e+31 ;  /* 0x4690000004047828 */ /* 0x000fe20000000000 */
[----:B------:R-:W-:-:S05]  /*1250*/  MOV R12, R3 ;  /* 0x00000003000c7202 */ /* 0x000fca0000000f00 */
[----:B------:R-:W0:Y:S02]  /*1260*/  MUFU.RCP64H R13, R5 ;  /* 0x00000005000d7308 */ /* 0x000e240000001800 */
[----:B0-----:R-:W-:-:S08]  /*1270*/  DFMA R14, -R4, R12, 1 ;  /* 0x3ff00000040e742b */ /* 0x001fd0000000010c */
[----:B------:R-:W-:-:S08]  /*1280*/  DFMA R14, R14, R14, R14 ;  /* 0x0000000e0e0e722b */ /* 0x000fd0000000000e */
[----:B------:R-:W-:-:S08]  /*1290*/  DFMA R14, R12, R14, R12 ;  /* 0x0000000e0c0e722b */ /* 0x000fd0000000000c */
[----:B------:R-:W-:-:S08]  /*12a0*/  DFMA R12, -R4, R14, 1 ;  /* 0x3ff00000040c742b */ /* 0x000fd0000000010e */
[----:B------:R-:W-:-:S08]  /*12b0*/  DFMA R12, R14, R12, R14 ;  /* 0x0000000c0e0c722b */ /* 0x000fd0000000000e */
[----:B------:R-:W-:Y:S01]  /*12c0*/  DMUL R12, R12, 8.11296384146066816958e+31 ;  /* 0x469000000c0c7828 */ /* 0x000fe20000000000 */
[----:B------:R-:W-:Y:S10]  /*12d0*/  BRA `(.L_x_63) ;  /* 0x0000000000087947 */ /* 0x000ff40003800000 */
.L_x_62:
[----:B------:R-:W-:Y:S01]  /*12e0*/  LOP3.LUT R13, R5, 0x80000, RZ, 0xfc, !PT ;  /* 0x00080000050d7812 */ /* 0x000fe200078efcff */
[----:B------:R-:W-:-:S07]  /*12f0*/  IMAD.MOV.U32 R12, RZ, RZ, R4 ;  /* 0x000000ffff0c7224 */ /* 0x000fce00078e0004 */
.L_x_63:
[----:B------:R-:W-:Y:S05]  /*1300*/  BSYNC.RECONVERGENT B1 ;  /* 0x0000000000017941 */ /* 0x000fea0003800200 */
.L_x_61:
[----:B------:R-:W-:-:S04]  /*1310*/  IMAD.MOV.U32 R11, RZ, RZ, 0x0 ;  /* 0x00000000ff0b7424 */ /* 0x000fc800078e00ff */
[----:B------:R-:W-:Y:S05]  /*1320*/  RET.REL.NODEC R10 `(_Z10zCalculatePKdS0_S0_S0_PdPKji) ;  /* 0xffffffec0a347950 */ /* 0x000fea0003c3ffff */
.L_x_65:
        /* <DEDUP_REMOVED lines=13> */
.L_x_68:


//--------------------- .nv.global.init           --------------------------
	.section	.nv.global.init,"aw",@progbits
	.align	4
.nv.global.init:
	.type		mrg32k3aM1SubSeq,@object
	.size		mrg32k3aM1SubSeq,(mrg32k3aM2SubSeq - mrg32k3aM1SubSeq)
mrg32k3aM1SubSeq:
        /*0000*/ 	.byte	0x0b, 0xcc, 0xee, 0x04, 0x73, 0x29, 0x8b, 0x6f, 0xf6, 0x53, 0x03, 0xf6, 0x23, 0xf6, 0xea, 0xda
        /* <DEDUP_REMOVED lines=125> */
	.type		mrg32k3aM2SubSeq,@object
	.size		mrg32k3aM2SubSeq,(mrg32k3aM1 - mrg32k3aM2SubSeq)
mrg32k3aM2SubSeq:
        /* <DEDUP_REMOVED lines=126> */
	.type		mrg32k3aM1,@object
	.size		mrg32k3aM1,(mrg32k3aM1Seq - mrg32k3aM1)
mrg32k3aM1:
        /* <DEDUP_REMOVED lines=144> */
	.type		mrg32k3aM1Seq,@object
	.size		mrg32k3aM1Seq,(mrg32k3aM2 - mrg32k3aM1Seq)
mrg32k3aM1Seq:
        /* <DEDUP_REMOVED lines=144> */
	.type		mrg32k3aM2,@object
	.size		mrg32k3aM2,(mrg32k3aM2Seq - mrg32k3aM2)
mrg32k3aM2:
        /* <DEDUP_REMOVED lines=144> */
	.type		mrg32k3aM2Seq,@object
	.size		mrg32k3aM2Seq,(precalc_xorwow_matrix - mrg32k3aM2Seq)
mrg32k3aM2Seq:
        /* <DEDUP_REMOVED lines=144> */
	.type		precalc_xorwow_matrix,@object
	.size		precalc_xorwow_matrix,(precalc_xorwow_offset_matrix - precalc_xorwow_matrix)
precalc_xorwow_matrix:
        /* <DEDUP_REMOVED lines=6400> */
	.type		precalc_xorwow_offset_matrix,@object
	.size		precalc_xorwow_offset_matrix,(.L_1 - precalc_xorwow_offset_matrix)
precalc_xorwow_offset_matrix:
        /* <DEDUP_REMOVED lines=6400> */
.L_1:


//--------------------- .nv.shared.reserved.0     --------------------------
	.section	.nv.shared.reserved.0,"aw",@nobits
	.weak		__nv_reservedSMEM_offset_0_alias
	.size		__nv_reservedSMEM_offset_0_alias, 0, 64
	.other		__nv_reservedSMEM_offset_0_alias,@"STO_CUDA_RESERVED_SHARED STV_DEFAULT"
__nv_reservedSMEM_offset_0_alias:
	.zero		0
	.zero		64


//--------------------- .nv.shared._Z21reduction_sum_dividedPKdPdiid --------------------------
	.section	.nv.shared._Z21reduction_sum_dividedPKdPdiid,"aw",@nobits
	.sectionflags	@""
	.align	8
.nv.shared._Z21reduction_sum_dividedPKdPdiid:
	.zero		1280


//--------------------- .nv.shared._Z10zCalculatePKdS0_S0_S0_PdPKji --------------------------
	.section	.nv.shared._Z10zCalculatePKdS0_S0_S0_PdPKji,"aw",@nobits
	.sectionflags	@""
	.align	8
.nv.shared._Z10zCalculatePKdS0_S0_S0_PdPKji:
	.zero		9216


//--------------------- .nv.constant0._Z20parallel_sum_dividedPKdPdid --------------------------
	.section	.nv.constant0._Z20parallel_sum_dividedPKdPdid,"a",@progbits
	.sectionflags	@""
	.align	4
.nv.constant0._Z20parallel_sum_dividedPKdPdid:
	.zero		928


//--------------------- .nv.constant0._Z21reduction_sum_dividedPKdPdiid --------------------------
	.section	.nv.constant0._Z21reduction_sum_dividedPKdPdiid,"a",@progbits
	.sectionflags	@""
	.align	4
.nv.constant0._Z21reduction_sum_dividedPKdPdiid:
	.zero		928


//--------------------- .nv.constant0._Z7zUpdatePdS_Pji --------------------------
	.section	.nv.constant0._Z7zUpdatePdS_Pji,"a",@progbits
	.sectionflags	@""
	.align	4
.nv.constant0._Z7zUpdatePdS_Pji:
	.zero		924


//--------------------- .nv.constant0._Z10zCalculatePKdS0_S0_S0_PdPKji --------------------------
	.section	.nv.constant0._Z10zCalculatePKdS0_S0_S0_PdPKji,"a",@progbits
	.sectionflags	@""
	.align	4
.nv.constant0._Z10zCalculatePKdS0_S0_S0_PdPKji:
	.zero		948


//--------------------- SYMBOLS --------------------------

	.type		.nv.reservedSmem.offset0,@object
	.size		.nv.reservedSmem.offset0,0x4
	.type		.nv.reservedSmem.cap,@object
	.size		.nv.reservedSmem.cap,0x4
